// auto-generated by cutlass_sweep.gemm — config: {"arch": "sm_90", "cluster_m": 1, "cluster_n": 1, "dtype": "bf16", "dtype_b": "bf16", "layout": "nt", "stages": 0, "tile_k": 128, "tile_m": 64, "tile_n": 224}
#include "cutlass/cutlass.h"
#include "cutlass/gemm/collective/collective_builder.hpp"
#include "cutlass/gemm/device/gemm_universal_adapter.h"
#include "cutlass/gemm/kernel/gemm_universal.hpp"
#include "cutlass/epilogue/collective/collective_builder.hpp"

using ElemA = cutlass::bfloat16_t;
using ElemB = cutlass::bfloat16_t;
using ElemCD = cutlass::bfloat16_t;
using Acc  = float;
using TileShape    = cute::Shape<cute::_64, cute::_224, cute::_128>;
using ClusterShape = cute::Shape<cute::_1, cute::_1, cute::_1>;

using CollectiveEpilogue = typename cutlass::epilogue::collective::CollectiveBuilder<
    cutlass::arch::Sm90, cutlass::arch::OpClassTensorOp,
    TileShape, ClusterShape,
    cutlass::epilogue::collective::EpilogueTileAuto,
    Acc, Acc,
    ElemCD, cutlass::layout::RowMajor, 128 / cutlass::sizeof_bits<ElemCD>::value,
    ElemCD, cutlass::layout::RowMajor, 128 / cutlass::sizeof_bits<ElemCD>::value,
    cutlass::epilogue::collective::EpilogueScheduleAuto
  >::CollectiveOp;

using CollectiveMainloop = typename cutlass::gemm::collective::CollectiveBuilder<
    cutlass::arch::Sm90, cutlass::arch::OpClassTensorOp,
    ElemA, cutlass::layout::RowMajor, 128 / cutlass::sizeof_bits<ElemA>::value,
    ElemB, cutlass::layout::ColumnMajor, 128 / cutlass::sizeof_bits<ElemB>::value,
    Acc,
    TileShape, ClusterShape,
    cutlass::gemm::collective::StageCountAutoCarveout<static_cast<int>(sizeof(typename CollectiveEpilogue::SharedStorage))>,
    cutlass::gemm::collective::KernelScheduleAuto
  >::CollectiveOp;

using GemmKernel = cutlass::gemm::kernel::GemmUniversal<
    cute::Shape<int,int,int,int>,
    CollectiveMainloop,
    CollectiveEpilogue
>;
using Gemm = cutlass::gemm::device::GemmUniversalAdapter<GemmKernel>;

// Force the device kernel symbol into the cubin without needing a host main.
auto* _anchor = &cutlass::device_kernel<GemmKernel>;


// ===== COMPILED SASS (sm_90a) =====

	.target	sm_90a

	.elftype	@"ET_EXEC"


//--------------------- .note.nv.tkinfo           --------------------------
	.section	.note.nv.tkinfo,"",@"SHT_NOTE"
	.sectionflags	@"SHF_NOTE_NV_TKINFO"
	.tkinfo
        /*0018*/ 	.word	0x00000002
        /*0030*/ 	.string	""
        /*0030*/ 	.string	"ptxas"
        /*0030*/ 	.string	"Cuda compilation tools, release 13.0, V13.0.88"
        /*0030*/ 	.string	"Build cuda_13.0.r13.0/compiler.36424714_0"
        /*0030*/ 	.string	"-arch sm_90a -m 64 "



//--------------------- .note.nv.cuinfo           --------------------------
	.section	.note.nv.cuinfo,"",@"SHT_NOTE"
	.sectionflags	@"SHF_NOTE_NV_CUINFO"
        /*0018*/ 	.short	0x0002
        /*001a*/ 	.short	0x005a
        /*001c*/ 	.short	0x0082
	.zero		2


//--------------------- .nv.info                  --------------------------
	.section	.nv.info,"",@"SHT_CUDA_INFO"
	.align	4


	//----- nvinfo : EIATTR_REGCOUNT
	.align		4
        /*0000*/ 	.byte	0x04, 0x2f
        /*0002*/ 	.short	(.L_15 - .L_14)
	.align		4
.L_14:
        /*0004*/ 	.word	index@(_ZN7cutlass13device_kernelINS_4gemm6kernel13GemmUniversalIN4cute5tupleIJiiiiEEENS1_10collective13CollectiveMmaINS1_34MainloopSm90TmaGmmaWarpSpecializedILi3ENS5_IJNS4_1CILi1EEESB_SB_EEENS1_32KernelTmaWarpSpecializedPingpongEEENS5_IJNSA_ILi64EEENSA_ILi224EEENSA_ILi128EEEEEENS_10bfloat16_tENS5_IJlSB_lEEESJ_SK_NS4_8TiledMMAINS4_8MMA_AtomIJNS4_4SM904GMMA27MMA_64x32x16_F32BF16BF16_SSILNSO_5MajorE0ELSQ_0ELNSO_7ScaleInE1ELSR_1EEEEEENS4_6LayoutISC_NS5_IJNSA_ILi0EEESV_SV_EEEEENS5_IJNS4_10UnderscoreESY_SY_EEEEENS4_13SM90_TMA_LOADENS4_14ComposedLayoutINS4_7SwizzleILi3ELi4ELi3EEENS4_18smem_ptr_flag_bitsILi16EEENSU_INS5_IJNSA_ILi8EEESF_EEENS5_IJSF_SB_EEEEEEEvNS4_8identityES11_S1B_vS1C_EENS_8epilogue10collective6detail29Sm90TmaWarpSpecializedAdapterINS1F_15DefaultEpilogueISJ_SK_SK_NS1E_6thread17LinearCombinationISJ_Li1EffLNS1J_9ScaleType4KindE0ELNS_15FloatRoundStyleE2ESJ_EENS1_15EpilogueDefaultEEEEEvvEEEEvNT_6ParamsE)
        /*0008*/ 	.word	0x000000a8


	//----- nvinfo : EIATTR_FRAME_SIZE
	.align		4
.L_15:
        /*000c*/ 	.byte	0x04, 0x11
        /*000e*/ 	.short	(.L_17 - .L_16)
	.align		4
.L_16:
        /*0010*/ 	.word	index@(_ZN7cutlass13device_kernelINS_4gemm6kernel13GemmUniversalIN4cute5tupleIJiiiiEEENS1_10collective13CollectiveMmaINS1_34MainloopSm90TmaGmmaWarpSpecializedILi3ENS5_IJNS4_1CILi1EEESB_SB_EEENS1_32KernelTmaWarpSpecializedPingpongEEENS5_IJNSA_ILi64EEENSA_ILi224EEENSA_ILi128EEEEEENS_10bfloat16_tENS5_IJlSB_lEEESJ_SK_NS4_8TiledMMAINS4_8MMA_AtomIJNS4_4SM904GMMA27MMA_64x32x16_F32BF16BF16_SSILNSO_5MajorE0ELSQ_0ELNSO_7ScaleInE1ELSR_1EEEEEENS4_6LayoutISC_NS5_IJNSA_ILi0EEESV_SV_EEEEENS5_IJNS4_10UnderscoreESY_SY_EEEEENS4_13SM90_TMA_LOADENS4_14ComposedLayoutINS4_7SwizzleILi3ELi4ELi3EEENS4_18smem_ptr_flag_bitsILi16EEENSU_INS5_IJNSA_ILi8EEESF_EEENS5_IJSF_SB_EEEEEEEvNS4_8identityES11_S1B_vS1C_EENS_8epilogue10collective6detail29Sm90TmaWarpSpecializedAdapterINS1F_15DefaultEpilogueISJ_SK_SK_NS1E_6thread17LinearCombinationISJ_Li1EffLNS1J_9ScaleType4KindE0ELNS_15FloatRoundStyleE2ESJ_EENS1_15EpilogueDefaultEEEEEvvEEEEvNT_6ParamsE)
        /*0014*/ 	.word	0x00000008


	//----- nvinfo : EIATTR_MIN_STACK_SIZE
	.align		4
.L_17:
        /*0018*/ 	.byte	0x04, 0x12
        /*001a*/ 	.short	(.L_19 - .L_18)
	.align		4
.L_18:
        /*001c*/ 	.word	index@(_ZN7cutlass13device_kernelINS_4gemm6kernel13GemmUniversalIN4cute5tupleIJiiiiEEENS1_10collective13CollectiveMmaINS1_34MainloopSm90TmaGmmaWarpSpecializedILi3ENS5_IJNS4_1CILi1EEESB_SB_EEENS1_32KernelTmaWarpSpecializedPingpongEEENS5_IJNSA_ILi64EEENSA_ILi224EEENSA_ILi128EEEEEENS_10bfloat16_tENS5_IJlSB_lEEESJ_SK_NS4_8TiledMMAINS4_8MMA_AtomIJNS4_4SM904GMMA27MMA_64x32x16_F32BF16BF16_SSILNSO_5MajorE0ELSQ_0ELNSO_7ScaleInE1ELSR_1EEEEEENS4_6LayoutISC_NS5_IJNSA_ILi0EEESV_SV_EEEEENS5_IJNS4_10UnderscoreESY_SY_EEEEENS4_13SM90_TMA_LOADENS4_14ComposedLayoutINS4_7SwizzleILi3ELi4ELi3EEENS4_18smem_ptr_flag_bitsILi16EEENSU_INS5_IJNSA_ILi8EEESF_EEENS5_IJSF_SB_EEEEEEEvNS4_8identityES11_S1B_vS1C_EENS_8epilogue10collective6detail29Sm90TmaWarpSpecializedAdapterINS1F_15DefaultEpilogueISJ_SK_SK_NS1E_6thread17LinearCombinationISJ_Li1EffLNS1J_9ScaleType4KindE0ELNS_15FloatRoundStyleE2ESJ_EENS1_15EpilogueDefaultEEEEEvvEEEEvNT_6ParamsE)
        /*0020*/ 	.word	0x00000008
.L_19:


//--------------------- .nv.compat                --------------------------
	.section	.nv.compat,"",@"SHT_CUDA_COMPAT_INFO"
	.align	4
        /*0000*/ 	.byte	0x02, 0x09, 0x01, 0x00, 0x02, 0x02, 0x04, 0x00, 0x02, 0x05, 0x05, 0x00, 0x03, 0x07, 0x01, 0x01
        /*0010*/ 	.byte	0x02, 0x03, 0x01, 0x00, 0x02, 0x06, 0x01, 0x00, 0x04, 0x0b, 0x08, 0x00, 0x00, 0x00, 0x00, 0x00
        /*0020*/ 	.byte	0x00, 0x00, 0x00, 0x00


//--------------------- .nv.info._ZN7cutlass13device_kernelINS_4gemm6kernel13GemmUniversalIN4cute5tupleIJiiiiEEENS1_10collective13CollectiveMmaINS1_34MainloopSm90TmaGmmaWarpSpecializedILi3ENS5_IJNS4_1CILi1EEESB_SB_EEENS1_32KernelTmaWarpSpecializedPingpongEEENS5_IJNSA_ILi64EEENSA_ILi224EEENSA_ILi128EEEEEENS_10bfloat16_tENS5_IJlSB_lEEESJ_SK_NS4_8TiledMMAINS4_8MMA_AtomIJNS4_4SM904GMMA27MMA_64x32x16_F32BF16BF16_SSILNSO_5MajorE0ELSQ_0ELNSO_7ScaleInE1ELSR_1EEEEEENS4_6LayoutISC_NS5_IJNSA_ILi0EEESV_SV_EEEEENS5_IJNS4_10UnderscoreESY_SY_EEEEENS4_13SM90_TMA_LOADENS4_14ComposedLayoutINS4_7SwizzleILi3ELi4ELi3EEENS4_18smem_ptr_flag_bitsILi16EEENSU_INS5_IJNSA_ILi8EEESF_EEENS5_IJSF_SB_EEEEEEEvNS4_8identityES11_S1B_vS1C_EENS_8epilogue10collective6detail29Sm90TmaWarpSpecializedAdapterINS1F_15DefaultEpilogueISJ_SK_SK_NS1E_6thread17LinearCombinationISJ_Li1EffLNS1J_9ScaleType4KindE0ELNS_15FloatRoundStyleE2ESJ_EENS1_15EpilogueDefaultEEEEEvvEEEEvNT_6ParamsE --------------------------
	.section	.nv.info._ZN7cutlass13device_kernelINS_4gemm6kernel13GemmUniversalIN4cute5tupleIJiiiiEEENS1_10collective13CollectiveMmaINS1_34MainloopSm90TmaGmmaWarpSpecializedILi3ENS5_IJNS4_1CILi1EEESB_SB_EEENS1_32KernelTmaWarpSpecializedPingpongEEENS5_IJNSA_ILi64EEENSA_ILi224EEENSA_ILi128EEEEEENS_10bfloat16_tENS5_IJlSB_lEEESJ_SK_NS4_8TiledMMAINS4_8MMA_AtomIJNS4_4SM904GMMA27MMA_64x32x16_F32BF16BF16_SSILNSO_5MajorE0ELSQ_0ELNSO_7ScaleInE1ELSR_1EEEEEENS4_6LayoutISC_NS5_IJNSA_ILi0EEESV_SV_EEEEENS5_IJNS4_10UnderscoreESY_SY_EEEEENS4_13SM90_TMA_LOADENS4_14ComposedLayoutINS4_7SwizzleILi3ELi4ELi3EEENS4_18smem_ptr_flag_bitsILi16EEENSU_INS5_IJNSA_ILi8EEESF_EEENS5_IJSF_SB_EEEEEEEvNS4_8identityES11_S1B_vS1C_EENS_8epilogue10collective6detail29Sm90TmaWarpSpecializedAdapterINS1F_15DefaultEpilogueISJ_SK_SK_NS1E_6thread17LinearCombinationISJ_Li1EffLNS1J_9ScaleType4KindE0ELNS_15FloatRoundStyleE2ESJ_EENS1_15EpilogueDefaultEEEEEvvEEEEvNT_6ParamsE,"",@"SHT_CUDA_INFO"
	.sectionflags	@""
	.align	4


	//----- nvinfo : EIATTR_CUDA_API_VERSION
	.align		4
        /*0000*/ 	.byte	0x04, 0x37
        /*0002*/ 	.short	(.L_21 - .L_20)
.L_20:
        /*0004*/ 	.word	0x00000082


	//----- nvinfo : EIATTR_KPARAM_INFO
	.align		4
.L_21:
        /*0008*/ 	.byte	0x04, 0x17
        /*000a*/ 	.short	(.L_23 - .L_22)
.L_22:
        /*000c*/ 	.word	0x00000000
        /*0010*/ 	.short	0x0000
        /*0012*/ 	.short	0x0070
        /*0014*/ 	.byte	0x00, 0xf0, 0x01, 0x10


	//----- nvinfo : EIATTR_SPARSE_MMA_MASK
	.align		4
.L_23:
        /*0018*/ 	.byte	0x03, 0x50
        /*001a*/ 	.short	0x0000


	//----- nvinfo : EIATTR_MAXREG_COUNT
	.align		4
        /*001c*/ 	.byte	0x03, 0x1b
        /*001e*/ 	.short	0x00a8


	//----- nvinfo : EIATTR_NUM_BARRIERS
	.align		4
        /*0020*/ 	.byte	0x02, 0x4c
        /*0022*/ 	.byte	0x01
	.zero		1


	//----- nvinfo : EIATTR_EXTERNS
	.align		4
        /*0024*/ 	.byte	0x04, 0x0f
        /*0026*/ 	.short	(.L_25 - .L_24)


	//   ....[0]....
	.align		4
.L_24:
        /*0028*/ 	.word	index@(__assertfail)


	//----- nvinfo : EIATTR_ANNOTATIONS
	.align		4
.L_25:
        /*002c*/ 	.byte	0x04, 0x55
        /*002e*/ 	.short	(.L_27 - .L_26)


	//   ....[0]....
.L_26:
        /*0030*/ 	.word	0x00000001
        /*0034*/ 	.byte	0xb0, 0x0a, 0x00, 0x00, 0x01, 0x00, 0x00, 0x00, 0xe0, 0xbb, 0x00, 0x00, 0x01, 0x00, 0x00, 0x00
        /*0044*/ 	.byte	0xb0, 0xc8, 0x00, 0x00


	//----- nvinfo : EIATTR_MERCURY_ISA_VERSION
	.align		4
.L_27:
        /*0048*/ 	.byte	0x03, 0x5f
        /*004a*/ 	.short	0x0101


	//----- nvinfo : EIATTR_INT_WARP_WIDE_INSTR_OFFSETS
	.align		4
        /*004c*/ 	.byte	0x04, 0x31
        /*004e*/ 	.short	(.L_29 - .L_28)


	//   ....[0]....
.L_28:
        /*0050*/ 	.word	0x000003c0


	//   ....[1]....
        /*0054*/ 	.word	0x000003e0


	//   ....[2]....
        /*0058*/ 	.word	0x00000460


	//   ....[3]....
        /*005c*/ 	.word	0x00000470


	//   ....[4]....
        /*0060*/ 	.word	0x00000480


	//   ....[5]....
        /*0064*/ 	.word	0x000004a0


	//   ....[6]....
        /*0068*/ 	.word	0x00000530


	//   ....[7]....
        /*006c*/ 	.word	0x00000550


	//----- nvinfo : EIATTR_COOP_GROUP_MASK_REGIDS
	.align		4
.L_29:
        /*0070*/ 	.byte	0x04, 0x29
        /*0072*/ 	.short	(.L_31 - .L_30)


	//   ....[0]....
.L_30:
        /*0074*/ 	.word	0xffffffff


	//   ....[1]....
        /*0078*/ 	.word	0xffffffff


	//   ....[2]....
        /*007c*/ 	.word	0xffffffff


	//   ....[3]....
        /*0080*/ 	.word	0xffffffff


	//   ....[4]....
        /*0084*/ 	.word	0xffffffff


	//   ....[5]....
        /*0088*/ 	.word	0xffffffff


	//----- nvinfo : EIATTR_COOP_GROUP_INSTR_OFFSETS
	.align		4
.L_31:
        /*008c*/ 	.byte	0x04, 0x28
        /*008e*/ 	.short	(.L_33 - .L_32)


	//   ....[0]....
.L_32:
        /*0090*/ 	.word	0x00000070


	//   ....[1]....
        /*0094*/ 	.word	0x00000080


	//   ....[2]....
        /*0098*/ 	.word	0x00000140


	//   ....[3]....
        /*009c*/ 	.word	0x000002b0


	//   ....[4]....
        /*00a0*/ 	.word	0x000002f0


	//   ....[5]....
        /*00a4*/ 	.word	0x00000340


	//----- nvinfo : EIATTR_REG_RECONFIG
	.align		4
.L_33:
        /*00a8*/ 	.byte	0x01, 0x54
	.zero		2


	//----- nvinfo : EIATTR_SYSCALL_OFFSETS
	.align		4
        /*00ac*/ 	.byte	0x04, 0x46
        /*00ae*/ 	.short	(.L_35 - .L_34)


	//   ....[0]....
.L_34:
        /*00b0*/ 	.word	0x00001560


	//----- nvinfo : EIATTR_MBARRIER_INSTR_OFFSETS
	.align		4
.L_35:
        /*00b4*/ 	.byte	0x04, 0x39
        /*00b6*/ 	.short	(.L_37 - .L_36)


	//   ....[0]....
.L_36:
        /*00b8*/ 	.word	0x00000240
        /*00bc*/ 	.word	0x000000ff
        /*00c0*/ 	.word	0x00000000
        /*00c4*/ 	.short	0x0100
        /*00c6*/ 	.byte	0x08
	.zero		1


	//   ....[1]....
        /*00c8*/ 	.word	0x00000250
        /*00cc*/ 	.word	0x000000ff
        /*00d0*/ 	.word	0x00000018
        /*00d4*/ 	.short	0x0100
        /*00d6*/ 	.byte	0x08
	.zero		1


	//   ....[2]....
        /*00d8*/ 	.word	0x00000260
        /*00dc*/ 	.word	0x000000ff
        /*00e0*/ 	.word	0x00000008
        /*00e4*/ 	.short	0x0100
        /*00e6*/ 	.byte	0x08
	.zero		1


	//   ....[3]....
        /*00e8*/ 	.word	0x00000270
        /*00ec*/ 	.word	0x000000ff
        /*00f0*/ 	.word	0x00000020
        /*00f4*/ 	.short	0x0100
        /*00f6*/ 	.byte	0x08
	.zero		1


	//   ....[4]....
        /*00f8*/ 	.word	0x00000280
        /*00fc*/ 	.word	0x000000ff
        /*0100*/ 	.word	0x00000010
        /*0104*/ 	.short	0x0100
        /*0106*/ 	.byte	0x08
	.zero		1


	//   ....[5]....
        /*0108*/ 	.word	0x00000290
        /*010c*/ 	.word	0x000000ff
        /*0110*/ 	.word	0x00000028
        /*0114*/ 	.short	0x0100
        /*0116*/ 	.byte	0x08
	.zero		1


	//   ....[6]....
        /*0118*/ 	.word	0x00000590
        /*011c*/ 	.word	0x000000ff
        /*0120*/ 	.word	0x00000060
        /*0124*/ 	.short	0x0100
        /*0126*/ 	.byte	0x08
	.zero		1


	//   ....[7]....
        /*0128*/ 	.word	0x00000600
        /*012c*/ 	.word	0x000000ff
        /*0130*/ 	.word	0x00000068
        /*0134*/ 	.short	0x0100
        /*0136*/ 	.byte	0x08
	.zero		1


	//   ....[8]....
        /*0138*/ 	.word	0x00000620
        /*013c*/ 	.word	0x000000ff
        /*0140*/ 	.word	0x00000040
        /*0144*/ 	.short	0x0100
        /*0146*/ 	.byte	0x09
	.zero		1


	//   ....[9]....
        /*0148*/ 	.word	0x00000630
        /*014c*/ 	.word	0x000000ff
        /*0150*/ 	.word	0x00000048
        /*0154*/ 	.short	0x0100
        /*0156*/ 	.byte	0x09
	.zero		1


	//   ....[10]....
        /*0158*/ 	.word	0x00000640
        /*015c*/ 	.word	0x000000ff
        /*0160*/ 	.word	0x00000050
        /*0164*/ 	.short	0x0100
        /*0166*/ 	.byte	0x09
	.zero		1


	//   ....[11]....
        /*0168*/ 	.word	0x00000650
        /*016c*/ 	.word	0x000000ff
        /*0170*/ 	.word	0x00000058
        /*0174*/ 	.short	0x0100
        /*0176*/ 	.byte	0x09
	.zero		1


	//   ....[12]....
        /*0178*/ 	.word	0x00001440
        /*017c*/ 	.word	0x0000008d
        /*0180*/ 	.word	0x00000000
        /*0184*/ 	.short	0x010a
        /*0186*/ 	.byte	0x29
	.zero		1


	//   ....[13]....
        /*0188*/ 	.word	0x000015e0
        /*018c*/ 	.word	0x00000003
        /*0190*/ 	.word	0x00000000
        /*0194*/ 	.short	0x010a
        /*0196*/ 	.byte	0x3f
	.zero		1


	//   ....[14]....
        /*0198*/ 	.word	0x00001640
        /*019c*/ 	.word	0x00000003
        /*01a0*/ 	.word	0x00000000
        /*01a4*/ 	.short	0x010a
        /*01a6*/ 	.byte	0x3f
	.zero		1


	//   ....[15]....
        /*01a8*/ 	.word	0x00002e00
        /*01ac*/ 	.word	0x000000ff
        /*01b0*/ 	.word	0x00000000
        /*01b4*/ 	.short	0x010a
        /*01b6*/ 	.byte	0x08
	.zero		1


	//   ....[16]....
        /*01b8*/ 	.word	0x00002e40
        /*01bc*/ 	.word	0x000000ff
        /*01c0*/ 	.word	0x00000000
        /*01c4*/ 	.short	0x010a
        /*01c6*/ 	.byte	0x08
	.zero		1


	//   ....[17]....
        /*01c8*/ 	.word	0x00004460
        /*01cc*/ 	.word	0x000000ff
        /*01d0*/ 	.word	0x00000000
        /*01d4*/ 	.short	0x0101
        /*01d6*/ 	.byte	0x08
	.zero		1


	//   ....[18]....
        /*01d8*/ 	.word	0x00004550
        /*01dc*/ 	.word	0x0000008e
        /*01e0*/ 	.word	0x00000000
        /*01e4*/ 	.short	0x0101
        /*01e6*/ 	.byte	0x2a
	.zero		1


	//   ....[19]....
        /*01e8*/ 	.word	0x00004620
        /*01ec*/ 	.word	0x000000ff
        /*01f0*/ 	.word	0x00000000
        /*01f4*/ 	.short	0x0101
        /*01f6*/ 	.byte	0x06
	.zero		1


	//   ....[20]....
        /*01f8*/ 	.word	0x000046d0
        /*01fc*/ 	.word	0x0000008d
        /*0200*/ 	.word	0x00000010
        /*0204*/ 	.short	0x010a
        /*0206*/ 	.byte	0x29
	.zero		1


	//   ....[21]....
        /*0208*/ 	.word	0x0000bc00
        /*020c*/ 	.word	0x00000090
        /*0210*/ 	.word	0x00000000
        /*0214*/ 	.short	0x0101
        /*0216*/ 	.byte	0x2a
	.zero		1


	//   ....[22]....
        /*0218*/ 	.word	0x0000c560
        /*021c*/ 	.word	0x0000000a
        /*0220*/ 	.word	0x00000018
        /*0224*/ 	.short	0x010a
        /*0226*/ 	.byte	0x3f
	.zero		1


	//   ....[23]....
        /*0228*/ 	.word	0x0000c9c0
        /*022c*/ 	.word	0x00000005
        /*0230*/ 	.word	0x00000068
        /*0234*/ 	.short	0x0101
        /*0236*/ 	.byte	0x3f
	.zero		1


	//   ....[24]....
        /*0238*/ 	.word	0x0000d140
        /*023c*/ 	.word	0x00000009
        /*0240*/ 	.word	0x00000000
        /*0244*/ 	.short	0x010a
        /*0246*/ 	.byte	0x3f
	.zero		1


	//   ....[25]....
        /*0248*/ 	.word	0x0000d1c0
        /*024c*/ 	.word	0x00000006
        /*0250*/ 	.word	0x00000000
        /*0254*/ 	.short	0x010a
        /*0256*/ 	.byte	0x3f
	.zero		1


	//   ....[26]....
        /*0258*/ 	.word	0x0000d250
        /*025c*/ 	.word	0x00000003
        /*0260*/ 	.word	0x00000000
        /*0264*/ 	.short	0x010a
        /*0266*/ 	.byte	0x3f
	.zero		1


	//   ....[27]....
        /*0268*/ 	.word	0x0000d2b0
        /*026c*/ 	.word	0x0000008f
        /*0270*/ 	.word	0x00000000
        /*0274*/ 	.short	0x010a
        /*0276*/ 	.byte	0x3f
	.zero		1


	//   ....[28]....
        /*0278*/ 	.word	0x0000d300
        /*027c*/ 	.word	0x00000003
        /*0280*/ 	.word	0x00000000
        /*0284*/ 	.short	0x010a
        /*0286*/ 	.byte	0x3f
	.zero		1


	//   ....[29]....
        /*0288*/ 	.word	0x0000d360
        /*028c*/ 	.word	0x00000004
        /*0290*/ 	.word	0x00000000
        /*0294*/ 	.short	0x010a
        /*0296*/ 	.byte	0x3f
	.zero		1


	//   ....[30]....
        /*0298*/ 	.word	0x0000d3b0
        /*029c*/ 	.word	0x0000008f
        /*02a0*/ 	.word	0x00000010
        /*02a4*/ 	.short	0x010a
        /*02a6*/ 	.byte	0x3f
	.zero		1


	//   ....[31]....
        /*02a8*/ 	.word	0x0000d480
        /*02ac*/ 	.word	0x0000000a
        /*02b0*/ 	.word	0x00000018
        /*02b4*/ 	.short	0x010a
        /*02b6*/ 	.byte	0x3f
	.zero		1


	//   ....[32]....
        /*02b8*/ 	.word	0x0000d550
        /*02bc*/ 	.word	0x00000009
        /*02c0*/ 	.word	0x00000000
        /*02c4*/ 	.short	0x010a
        /*02c6*/ 	.byte	0x3f
	.zero		1


	//   ....[33]....
        /*02c8*/ 	.word	0x0000d5a0
        /*02cc*/ 	.word	0x00000006
        /*02d0*/ 	.word	0x00000000
        /*02d4*/ 	.short	0x010a
        /*02d6*/ 	.byte	0x3f
	.zero		1


	//----- nvinfo : EIATTR_NUM_MBARRIERS
	.align		4
.L_37:
        /*02d8*/ 	.byte	0x03, 0x38
        /*02da*/ 	.short	0x000c


	//----- nvinfo : EIATTR_EXIT_INSTR_OFFSETS
	.align		4
        /*02dc*/ 	.byte	0x04, 0x1c
        /*02de*/ 	.short	(.L_39 - .L_38)


	//   ....[0]....
.L_38:
        /*02e0*/ 	.word	0x00001160


	//   ....[1]....
        /*02e4*/ 	.word	0x000011c0


	//   ....[2]....
        /*02e8*/ 	.word	0x0000c290


	//   ....[3]....
        /*02ec*/ 	.word	0x0000c2c0


	//   ....[4]....
        /*02f0*/ 	.word	0x0000d2a0


	//----- nvinfo : EIATTR_MAX_THREADS
	.align		4
.L_39:
        /*02f4*/ 	.byte	0x04, 0x05
        /*02f6*/ 	.short	(.L_41 - .L_40)
.L_40:
        /*02f8*/ 	.word	0x00000180
        /*02fc*/ 	.word	0x00000001
        /*0300*/ 	.word	0x00000001


	//----- nvinfo : EIATTR_CRS_STACK_SIZE
	.align		4
.L_41:
        /*0304*/ 	.byte	0x04, 0x1e
        /*0306*/ 	.short	(.L_43 - .L_42)
.L_42:
        /*0308*/ 	.word	0x00000000


	//----- nvinfo : EIATTR_CBANK_PARAM_SIZE
	.align		4
.L_43:
        /*030c*/ 	.byte	0x03, 0x19
        /*030e*/ 	.short	0x0470


	//----- nvinfo : EIATTR_PARAM_CBANK
	.align		4
        /*0310*/ 	.byte	0x04, 0x0a
        /*0312*/ 	.short	(.L_45 - .L_44)
	.align		4
.L_44:
        /*0314*/ 	.word	index@(.nv.constant0._ZN7cutlass13device_kernelINS_4gemm6kernel13GemmUniversalIN4cute5tupleIJiiiiEEENS1_10collective13CollectiveMmaINS1_34MainloopSm90TmaGmmaWarpSpecializedILi3ENS5_IJNS4_1CILi1EEESB_SB_EEENS1_32KernelTmaWarpSpecializedPingpongEEENS5_IJNSA_ILi64EEENSA_ILi224EEENSA_ILi128EEEEEENS_10bfloat16_tENS5_IJlSB_lEEESJ_SK_NS4_8TiledMMAINS4_8MMA_AtomIJNS4_4SM904GMMA27MMA_64x32x16_F32BF16BF16_SSILNSO_5MajorE0ELSQ_0ELNSO_7ScaleInE1ELSR_1EEEEEENS4_6LayoutISC_NS5_IJNSA_ILi0EEESV_SV_EEEEENS5_IJNS4_10UnderscoreESY_SY_EEEEENS4_13SM90_TMA_LOADENS4_14ComposedLayoutINS4_7SwizzleILi3ELi4ELi3EEENS4_18smem_ptr_flag_bitsILi16EEENSU_INS5_IJNSA_ILi8EEESF_EEENS5_IJSF_SB_EEEEEEEvNS4_8identityES11_S1B_vS1C_EENS_8epilogue10collective6detail29Sm90TmaWarpSpecializedAdapterINS1F_15DefaultEpilogueISJ_SK_SK_NS1E_6thread17LinearCombinationISJ_Li1EffLNS1J_9ScaleType4KindE0ELNS_15FloatRoundStyleE2ESJ_EENS1_15EpilogueDefaultEEEEEvvEEEEvNT_6ParamsE)
        /*0318*/ 	.short	0x0210
        /*031a*/ 	.short	0x0470


	//----- nvinfo : EIATTR_SW_WAR
	.align		4
.L_45:
        /*031c*/ 	.byte	0x04, 0x36
        /*031e*/ 	.short	(.L_47 - .L_46)
.L_46:
        /*0320*/ 	.word	0x00000008
.L_47:


//--------------------- .nv.callgraph             --------------------------
	.section	.nv.callgraph,"",@"SHT_CUDA_CALLGRAPH"
	.align	4
	.sectionentsize	8
	.align		4
        /*0000*/ 	.word	0x00000000
	.align		4
        /*0004*/ 	.word	0xffffffff
	.align		4
        /*0008*/ 	.word	index@(_ZN7cutlass13device_kernelINS_4gemm6kernel13GemmUniversalIN4cute5tupleIJiiiiEEENS1_10collective13CollectiveMmaINS1_34MainloopSm90TmaGmmaWarpSpecializedILi3ENS5_IJNS4_1CILi1EEESB_SB_EEENS1_32KernelTmaWarpSpecializedPingpongEEENS5_IJNSA_ILi64EEENSA_ILi224EEENSA_ILi128EEEEEENS_10bfloat16_tENS5_IJlSB_lEEESJ_SK_NS4_8TiledMMAINS4_8MMA_AtomIJNS4_4SM904GMMA27MMA_64x32x16_F32BF16BF16_SSILNSO_5MajorE0ELSQ_0ELNSO_7ScaleInE1ELSR_1EEEEEENS4_6LayoutISC_NS5_IJNSA_ILi0EEESV_SV_EEEEENS5_IJNS4_10UnderscoreESY_SY_EEEEENS4_13SM90_TMA_LOADENS4_14ComposedLayoutINS4_7SwizzleILi3ELi4ELi3EEENS4_18smem_ptr_flag_bitsILi16EEENSU_INS5_IJNSA_ILi8EEESF_EEENS5_IJSF_SB_EEEEEEEvNS4_8identityES11_S1B_vS1C_EENS_8epilogue10collective6detail29Sm90TmaWarpSpecializedAdapterINS1F_15DefaultEpilogueISJ_SK_SK_NS1E_6thread17LinearCombinationISJ_Li1EffLNS1J_9ScaleType4KindE0ELNS_15FloatRoundStyleE2ESJ_EENS1_15EpilogueDefaultEEEEEvvEEEEvNT_6ParamsE)
	.align		4
        /*000c*/ 	.word	index@(__assertfail)
	.align		4
        /*0010*/ 	.word	0x00000000
	.align		4
        /*0014*/ 	.word	0xfffffffe
	.align		4
        /*0018*/ 	.word	0x00000000
	.align		4
        /*001c*/ 	.word	0xfffffffd
	.align		4
        /*0020*/ 	.word	0x00000000
	.align		4
        /*0024*/ 	.word	0xfffffffc


//--------------------- .nv.constant4             --------------------------
	.section	.nv.constant4,"a",@progbits
	.align	8
	.align		8
.nv.constant4:
        /*0000*/ 	.dword	__assertfail
	.align		8
        /*0008*/ 	.dword	__unnamed_1
	.align		8
        /*0010*/ 	.dword	_ZN40_INTERNAL_eb1d9f07_4_k_cu_b8937f58_147644cuda3std3__45__cpo5beginE
	.align		8
        /*0018*/ 	.dword	_ZN40_INTERNAL_eb1d9f07_4_k_cu_b8937f58_147644cuda3std3__45__cpo3endE
	.align		8
        /*0020*/ 	.dword	_ZN40_INTERNAL_eb1d9f07_4_k_cu_b8937f58_147644cuda3std3__45__cpo6cbeginE
	.align		8
        /*0028*/ 	.dword	_ZN40_INTERNAL_eb1d9f07_4_k_cu_b8937f58_147644cuda3std3__45__cpo4cendE
	.align		8
        /*0030*/ 	.dword	_ZN40_INTERNAL_eb1d9f07_4_k_cu_b8937f58_147644cuda3std3__442_GLOBAL__N__eb1d9f07_4_k_cu_b8937f58_147646ignoreE
	.align		8
        /*0038*/ 	.dword	_ZN40_INTERNAL_eb1d9f07_4_k_cu_b8937f58_147644cuda3std3__419piecewise_constructE
	.align		8
        /*0040*/ 	.dword	_ZN40_INTERNAL_eb1d9f07_4_k_cu_b8937f58_147644cuda3std3__48in_placeE
	.align		8
        /*0048*/ 	.dword	_ZN40_INTERNAL_eb1d9f07_4_k_cu_b8937f58_147644cuda3std6ranges3__45__cpo4swapE
	.align		8
        /*0050*/ 	.dword	_ZN40_INTERNAL_eb1d9f07_4_k_cu_b8937f58_147644cuda3std6ranges3__45__cpo9iter_moveE
	.align		8
        /*0058*/ 	.dword	_ZN40_INTERNAL_eb1d9f07_4_k_cu_b8937f58_147644cute7productE
	.align		8
        /*0060*/ 	.dword	_ZN40_INTERNAL_eb1d9f07_4_k_cu_b8937f58_147644cute1_E
	.align		8
        /*0068*/ 	.dword	$str$22
	.align		8
        /*0070*/ 	.dword	$str$23


//--------------------- .text._ZN7cutlass13device_kernelINS_4gemm6kernel13GemmUniversalIN4cute5tupleIJiiiiEEENS1_10collective13CollectiveMmaINS1_34MainloopSm90TmaGmmaWarpSpecializedILi3ENS5_IJNS4_1CILi1EEESB_SB_EEENS1_32KernelTmaWarpSpecializedPingpongEEENS5_IJNSA_ILi64EEENSA_ILi224EEENSA_ILi128EEEEEENS_10bfloat16_tENS5_IJlSB_lEEESJ_SK_NS4_8TiledMMAINS4_8MMA_AtomIJNS4_4SM904GMMA27MMA_64x32x16_F32BF16BF16_SSILNSO_5MajorE0ELSQ_0ELNSO_7ScaleInE1ELSR_1EEEEEENS4_6LayoutISC_NS5_IJNSA_ILi0EEESV_SV_EEEEENS5_IJNS4_10UnderscoreESY_SY_EEEEENS4_13SM90_TMA_LOADENS4_14ComposedLayoutINS4_7SwizzleILi3ELi4ELi3EEENS4_18smem_ptr_flag_bitsILi16EEENSU_INS5_IJNSA_ILi8EEESF_EEENS5_IJSF_SB_EEEEEEEvNS4_8identityES11_S1B_vS1C_EENS_8epilogue10collective6detail29Sm90TmaWarpSpecializedAdapterINS1F_15DefaultEpilogueISJ_SK_SK_NS1E_6thread17LinearCombinationISJ_Li1EffLNS1J_9ScaleType4KindE0ELNS_15FloatRoundStyleE2ESJ_EENS1_15EpilogueDefaultEEEEEvvEEEEvNT_6ParamsE --------------------------
	.section	.text._ZN7cutlass13device_kernelINS_4gemm6kernel13GemmUniversalIN4cute5tupleIJiiiiEEENS1_10collective13CollectiveMmaINS1_34MainloopSm90TmaGmmaWarpSpecializedILi3ENS5_IJNS4_1CILi1EEESB_SB_EEENS1_32KernelTmaWarpSpecializedPingpongEEENS5_IJNSA_ILi64EEENSA_ILi224EEENSA_ILi128EEEEEENS_10bfloat16_tENS5_IJlSB_lEEESJ_SK_NS4_8TiledMMAINS4_8MMA_AtomIJNS4_4SM904GMMA27MMA_64x32x16_F32BF16BF16_SSILNSO_5MajorE0ELSQ_0ELNSO_7ScaleInE1ELSR_1EEEEEENS4_6LayoutISC_NS5_IJNSA_ILi0EEESV_SV_EEEEENS5_IJNS4_10UnderscoreESY_SY_EEEEENS4_13SM90_TMA_LOADENS4_14ComposedLayoutINS4_7SwizzleILi3ELi4ELi3EEENS4_18smem_ptr_flag_bitsILi16EEENSU_INS5_IJNSA_ILi8EEESF_EEENS5_IJSF_SB_EEEEEEEvNS4_8identityES11_S1B_vS1C_EENS_8epilogue10collective6detail29Sm90TmaWarpSpecializedAdapterINS1F_15DefaultEpilogueISJ_SK_SK_NS1E_6thread17LinearCombinationISJ_Li1EffLNS1J_9ScaleType4KindE0ELNS_15FloatRoundStyleE2ESJ_EENS1_15EpilogueDefaultEEEEEvvEEEEvNT_6ParamsE,"ax",@progbits
	.align	128
.text._ZN7cutlass13device_kernelINS_4gemm6kernel13GemmUniversalIN4cute5tupleIJiiiiEEENS1_10collective13CollectiveMmaINS1_34MainloopSm90TmaGmmaWarpSpecializedILi3ENS5_IJNS4_1CILi1EEESB_SB_EEENS1_32KernelTmaWarpSpecializedPingpongEEENS5_IJNSA_ILi64EEENSA_ILi224EEENSA_ILi128EEEEEENS_10bfloat16_tENS5_IJlSB_lEEESJ_SK_NS4_8TiledMMAINS4_8MMA_AtomIJNS4_4SM904GMMA27MMA_64x32x16_F32BF16BF16_SSILNSO_5MajorE0ELSQ_0ELNSO_7ScaleInE1ELSR_1EEEEEENS4_6LayoutISC_NS5_IJNSA_ILi0EEESV_SV_EEEEENS5_IJNS4_10UnderscoreESY_SY_EEEEENS4_13SM90_TMA_LOADENS4_14ComposedLayoutINS4_7SwizzleILi3ELi4ELi3EEENS4_18smem_ptr_flag_bitsILi16EEENSU_INS5_IJNSA_ILi8EEESF_EEENS5_IJSF_SB_EEEEEEEvNS4_8identityES11_S1B_vS1C_EENS_8epilogue10collective6detail29Sm90TmaWarpSpecializedAdapterINS1F_15DefaultEpilogueISJ_SK_SK_NS1E_6thread17LinearCombinationISJ_Li1EffLNS1J_9ScaleType4KindE0ELNS_15FloatRoundStyleE2ESJ_EENS1_15EpilogueDefaultEEEEEvvEEEEvNT_6ParamsE:
        .type           _ZN7cutlass13device_kernelINS_4gemm6kernel13GemmUniversalIN4cute5tupleIJiiiiEEENS1_10collective13CollectiveMmaINS1_34MainloopSm90TmaGmmaWarpSpecializedILi3ENS5_IJNS4_1CILi1EEESB_SB_EEENS1_32KernelTmaWarpSpecializedPingpongEEENS5_IJNSA_ILi64EEENSA_ILi224EEENSA_ILi128EEEEEENS_10bfloat16_tENS5_IJlSB_lEEESJ_SK_NS4_8TiledMMAINS4_8MMA_AtomIJNS4_4SM904GMMA27MMA_64x32x16_F32BF16BF16_SSILNSO_5MajorE0ELSQ_0ELNSO_7ScaleInE1ELSR_1EEEEEENS4_6LayoutISC_NS5_IJNSA_ILi0EEESV_SV_EEEEENS5_IJNS4_10UnderscoreESY_SY_EEEEENS4_13SM90_TMA_LOADENS4_14ComposedLayoutINS4_7SwizzleILi3ELi4ELi3EEENS4_18smem_ptr_flag_bitsILi16EEENSU_INS5_IJNSA_ILi8EEESF_EEENS5_IJSF_SB_EEEEEEEvNS4_8identityES11_S1B_vS1C_EENS_8epilogue10collective6detail29Sm90TmaWarpSpecializedAdapterINS1F_15DefaultEpilogueISJ_SK_SK_NS1E_6thread17LinearCombinationISJ_Li1EffLNS1J_9ScaleType4KindE0ELNS_15FloatRoundStyleE2ESJ_EENS1_15EpilogueDefaultEEEEEvvEEEEvNT_6ParamsE,@function
        .size           _ZN7cutlass13device_kernelINS_4gemm6kernel13GemmUniversalIN4cute5tupleIJiiiiEEENS1_10collective13CollectiveMmaINS1_34MainloopSm90TmaGmmaWarpSpecializedILi3ENS5_IJNS4_1CILi1EEESB_SB_EEENS1_32KernelTmaWarpSpecializedPingpongEEENS5_IJNSA_ILi64EEENSA_ILi224EEENSA_ILi128EEEEEENS_10bfloat16_tENS5_IJlSB_lEEESJ_SK_NS4_8TiledMMAINS4_8MMA_AtomIJNS4_4SM904GMMA27MMA_64x32x16_F32BF16BF16_SSILNSO_5MajorE0ELSQ_0ELNSO_7ScaleInE1ELSR_1EEEEEENS4_6LayoutISC_NS5_IJNSA_ILi0EEESV_SV_EEEEENS5_IJNS4_10UnderscoreESY_SY_EEEEENS4_13SM90_TMA_LOADENS4_14ComposedLayoutINS4_7SwizzleILi3ELi4ELi3EEENS4_18smem_ptr_flag_bitsILi16EEENSU_INS5_IJNSA_ILi8EEESF_EEENS5_IJSF_SB_EEEEEEEvNS4_8identityES11_S1B_vS1C_EENS_8epilogue10collective6detail29Sm90TmaWarpSpecializedAdapterINS1F_15DefaultEpilogueISJ_SK_SK_NS1E_6thread17LinearCombinationISJ_Li1EffLNS1J_9ScaleType4KindE0ELNS_15FloatRoundStyleE2ESJ_EENS1_15EpilogueDefaultEEEEEvvEEEEvNT_6ParamsE,(.L_x_291 - _ZN7cutlass13device_kernelINS_4gemm6kernel13GemmUniversalIN4cute5tupleIJiiiiEEENS1_10collective13CollectiveMmaINS1_34MainloopSm90TmaGmmaWarpSpecializedILi3ENS5_IJNS4_1CILi1EEESB_SB_EEENS1_32KernelTmaWarpSpecializedPingpongEEENS5_IJNSA_ILi64EEENSA_ILi224EEENSA_ILi128EEEEEENS_10bfloat16_tENS5_IJlSB_lEEESJ_SK_NS4_8TiledMMAINS4_8MMA_AtomIJNS4_4SM904GMMA27MMA_64x32x16_F32BF16BF16_SSILNSO_5MajorE0ELSQ_0ELNSO_7ScaleInE1ELSR_1EEEEEENS4_6LayoutISC_NS5_IJNSA_ILi0EEESV_SV_EEEEENS5_IJNS4_10UnderscoreESY_SY_EEEEENS4_13SM90_TMA_LOADENS4_14ComposedLayoutINS4_7SwizzleILi3ELi4ELi3EEENS4_18smem_ptr_flag_bitsILi16EEENSU_INS5_IJNSA_ILi8EEESF_EEENS5_IJSF_SB_EEEEEEEvNS4_8identityES11_S1B_vS1C_EENS_8epilogue10collective6detail29Sm90TmaWarpSpecializedAdapterINS1F_15DefaultEpilogueISJ_SK_SK_NS1E_6thread17LinearCombinationISJ_Li1EffLNS1J_9ScaleType4KindE0ELNS_15FloatRoundStyleE2ESJ_EENS1_15EpilogueDefaultEEEEEvvEEEEvNT_6ParamsE)
        .other          _ZN7cutlass13device_kernelINS_4gemm6kernel13GemmUniversalIN4cute5tupleIJiiiiEEENS1_10collective13CollectiveMmaINS1_34MainloopSm90TmaGmmaWarpSpecializedILi3ENS5_IJNS4_1CILi1EEESB_SB_EEENS1_32KernelTmaWarpSpecializedPingpongEEENS5_IJNSA_ILi64EEENSA_ILi224EEENSA_ILi128EEEEEENS_10bfloat16_tENS5_IJlSB_lEEESJ_SK_NS4_8TiledMMAINS4_8MMA_AtomIJNS4_4SM904GMMA27MMA_64x32x16_F32BF16BF16_SSILNSO_5MajorE0ELSQ_0ELNSO_7ScaleInE1ELSR_1EEEEEENS4_6LayoutISC_NS5_IJNSA_ILi0EEESV_SV_EEEEENS5_IJNS4_10UnderscoreESY_SY_EEEEENS4_13SM90_TMA_LOADENS4_14ComposedLayoutINS4_7SwizzleILi3ELi4ELi3EEENS4_18smem_ptr_flag_bitsILi16EEENSU_INS5_IJNSA_ILi8EEESF_EEENS5_IJSF_SB_EEEEEEEvNS4_8identityES11_S1B_vS1C_EENS_8epilogue10collective6detail29Sm90TmaWarpSpecializedAdapterINS1F_15DefaultEpilogueISJ_SK_SK_NS1E_6thread17LinearCombinationISJ_Li1EffLNS1J_9ScaleType4KindE0ELNS_15FloatRoundStyleE2ESJ_EENS1_15EpilogueDefaultEEEEEvvEEEEvNT_6ParamsE,@"STO_CUDA_ENTRY STV_DEFAULT"
_ZN7cutlass13device_kernelINS_4gemm6kernel13GemmUniversalIN4cute5tupleIJiiiiEEENS1_10collective13CollectiveMmaINS1_34MainloopSm90TmaGmmaWarpSpecializedILi3ENS5_IJNS4_1CILi1EEESB_SB_EEENS1_32KernelTmaWarpSpecializedPingpongEEENS5_IJNSA_ILi64EEENSA_ILi224EEENSA_ILi128EEEEEENS_10bfloat16_tENS5_IJlSB_lEEESJ_SK_NS4_8TiledMMAINS4_8MMA_AtomIJNS4_4SM904GMMA27MMA_64x32x16_F32BF16BF16_SSILNSO_5MajorE0ELSQ_0ELNSO_7ScaleInE1ELSR_1EEEEEENS4_6LayoutISC_NS5_IJNSA_ILi0EEESV_SV_EEEEENS5_IJNS4_10UnderscoreESY_SY_EEEEENS4_13SM90_TMA_LOADENS4_14ComposedLayoutINS4_7SwizzleILi3ELi4ELi3EEENS4_18smem_ptr_flag_bitsILi16EEENSU_INS5_IJNSA_ILi8EEESF_EEENS5_IJSF_SB_EEEEEEEvNS4_8identityES11_S1B_vS1C_EENS_8epilogue10collective6detail29Sm90TmaWarpSpecializedAdapterINS1F_15DefaultEpilogueISJ_SK_SK_NS1E_6thread17LinearCombinationISJ_Li1EffLNS1J_9ScaleType4KindE0ELNS_15FloatRoundStyleE2ESJ_EENS1_15EpilogueDefaultEEEEEvvEEEEvNT_6ParamsE:
[----:B------:R-:W0:Y:S02]  /*0000*/  LDC R1, c[0x0][0x28] ;  /* 0x00000a00ff017b82 */ /* 0x000e240000000800 */
[----:B0-----:R-:W-:Y:S01]  /*0010*/  VIADD R1, R1, 0xfffffff8 ;  /* 0xfffffff801017836 */ /* 0x001fe20000000000 */
[----:B------:R-:W0:Y:S01]  /*0020*/  S2R R4, SR_TID.X ;  /* 0x0000000000047919 */ /* 0x000e220000002100 */
[----:B------:R-:W-:Y:S01]  /*0030*/  ELECT P0, URZ, PT ;  /* 0x00000000003f782f */ /* 0x000fe20003800000 */
[----:B------:R-:W-:Y:S01]  /*0040*/  BSSY B0, `(.L_x_0) ;  /* 0x000000f000007945 */ /* 0x000fe20003800000 */
[--C-:B0-----:R-:W-:Y:S02]  /*0050*/  SHF.R.U32.HI R0, RZ, 0x5, R4.reuse ;  /* 0x00000005ff007819 */ /* 0x101fe40000011604 */
[----:B------:R-:W-:-:S03]  /*0060*/  SHF.R.U32.HI R5, RZ, 0x7, R4 ;  /* 0x00000007ff057819 */ /* 0x000fc60000011604 */
[----:B------:R-:W0:Y:S04]  /*0070*/  SHFL.IDX PT, R2, R0, RZ, 0x1f ;  /* 0x00001fff00027589 */ /* 0x000e2800000e0000 */
[----:B------:R1:W2:Y:S01]  /*0080*/  SHFL.IDX PT, R8, R5, RZ, 0x1f ;  /* 0x00001fff05087589 */ /* 0x0002a200000e0000 */
[----:B0-----:R-:W-:-:S13]  /*0090*/  ISETP.NE.OR P0, PT, R2, RZ, !P0 ;  /* 0x000000ff0200720c */ /* 0x001fda0004705670 */
[----:B-12---:R-:W-:Y:S05]  /*00a0*/  @P0 BRA `(.L_x_1) ;  /* 0x0000000000200947 */ /* 0x006fea0003800000 */
[----:B------:R-:W-:Y:S02]  /*00b0*/  ULDC.64 UR4, c[0x0][0x198] ;  /* 0x0000660000047ab9 */ /* 0x000fe40000000a00 */
[----:B------:R-:W-:Y:S02]  /*00c0*/  UIADD3 UR6, UP0, UR4, 0xf0, URZ ;  /* 0x000000f004067890 */ /* 0x000fe4000ff1e03f */
[----:B------:R-:W-:Y:S02]  /*00d0*/  UIADD3 UR4, UP1, UR4, 0x1f0, URZ ;  /* 0x000001f004047890 */ /* 0x000fe4000ff3e03f */
[----:B------:R-:W-:Y:S02]  /*00e0*/  UIADD3.X UR7, URZ, UR5, URZ, UP0, !UPT ;  /* 0x000000053f077290 */ /* 0x000fe400087fe43f */
[----:B------:R-:W-:-:S07]  /*00f0*/  UIADD3.X UR5, URZ, UR5, URZ, UP1, !UPT ;  /* 0x000000053f057290 */ /* 0x000fce0008ffe43f */
[----:B------:R0:W-:Y:S02]  /*0100*/  UTMACCTL.PF [UR6] ;  /* 0x00000000060079b9 */ /* 0x0001e40008040000 */
[----:B------:R0:W-:Y:S02]  /*0110*/  UTMACCTL.PF [UR4] ;  /* 0x00000000040079b9 */ /* 0x0001e40008040000 */
[----:B0-----:R-:W-:Y:S01]  /*0120*/  NOP ;  /* 0x0000000000007918 */ /* 0x001fe20000000000 */
.L_x_1:
[----:B------:R-:W-:Y:S05]  /*0130*/  BSYNC B0 ;  /* 0x0000000000007941 */ /* 0x000fea0003800000 */
.L_x_0:
[----:B------:R-:W0:Y:S02]  /*0140*/  SHFL.IDX PT, R3, R0, RZ, 0x1f ;  /* 0x00001fff00037589 */ /* 0x000e2400000e0000 */
[----:B0-----:R-:W-:-:S13]  /*0150*/  ISETP.NE.AND P0, PT, R3, RZ, PT ;  /* 0x000000ff0300720c */ /* 0x001fda0003f05270 */
[----:B------:R-:W-:Y:S05]  /*0160*/  @P0 BRA `(.L_x_2) ;  /* 0x0000000000500947 */ /* 0x000fea0003800000 */
[----:B------:R-:W0:Y:S01]  /*0170*/  S2UR UR8, SR_CgaCtaId ;  /* 0x00000000000879c3 */ /* 0x000e220000008800 */
[----:B------:R-:W-:Y:S01]  /*0180*/  UMOV UR4, 0x400 ;  /* 0x0000040000047882 */ /* 0x000fe20000000000 */
[----:B------:R-:W-:Y:S01]  /*0190*/  UMOV UR5, 0x1 ;  /* 0x0000000100057882 */ /* 0x000fe20000000000 */
[----:B------:R-:W-:Y:S01]  /*01a0*/  UMOV UR6, 0x80 ;  /* 0x0000008000067882 */ /* 0x000fe20000000000 */
[----:B------:R-:W-:Y:S01]  /*01b0*/  ELECT P0, URZ, PT ;  /* 0x00000000003f782f */ /* 0x000fe20003800000 */
[----:B------:R-:W-:-:S04]  /*01c0*/  UIADD3 UR6, -UR6, 0x100000, URZ ;  /* 0x0010000006067890 */ /* 0x000fc8000fffe13f */
[----:B------:R-:W-:Y:S02]  /*01d0*/  USHF.L.U32 UR7, UR6, 0xb, URZ ;  /* 0x0000000b06077899 */ /* 0x000fe4000800063f */
[----:B------:R-:W-:Y:S02]  /*01e0*/  USHF.L.U32 UR6, UR6, 0x1, URZ ;  /* 0x0000000106067899 */ /* 0x000fe4000800063f */
[----:B0-----:R-:W-:Y:S02]  /*01f0*/  ULEA UR8, UR8, UR4, 0x18 ;  /* 0x0000000408087291 */ /* 0x001fe4000f8ec03f */
[----:B------:R-:W-:-:S04]  /*0200*/  UIADD3 UR4, -UR5, 0x100000, URZ ;  /* 0x0010000005047890 */ /* 0x000fc8000fffe13f */
[----:B------:R-:W-:Y:S02]  /*0210*/  USHF.L.U32 UR5, UR4, 0xb, URZ ;  /* 0x0000000b04057899 */ /* 0x000fe4000800063f */
[----:B------:R-:W-:Y:S01]  /*0220*/  USHF.L.U32 UR4, UR4, 0x1, URZ ;  /* 0x0000000104047899 */ /* 0x000fe2000800063f */
[----:B------:R-:W0:Y:S11]  /*0230*/  FENCE.VIEW.ASYNC.S ;  /* 0x00000000000073c6 */ /* 0x000e360000000000 */
[----:B0-----:R0:W1:Y:S01]  /*0240*/  SYNCS.EXCH.64 URZ, [UR8], UR4 ;  /* 0x00000004083f75b2 */ /* 0x0010620008000100 */
[----:B------:R0:W2:Y:S01]  /*0250*/  SYNCS.EXCH.64 URZ, [UR8+0x18], UR6 ;  /* 0x00001806083f75b2 */ /* 0x0000a20008000100 */
[----:B------:R0:W3:Y:S01]  /*0260*/  SYNCS.EXCH.64 URZ, [UR8+0x8], UR4 ;  /* 0x00000804083f75b2 */ /* 0x0000e20008000100 */
[----:B------:R0:W4:Y:S01]  /*0270*/  SYNCS.EXCH.64 URZ, [UR8+0x20], UR6 ;  /* 0x00002006083f75b2 */ /* 0x0001220008000100 */
[----:B------:R0:W0:Y:S01]  /*0280*/  SYNCS.EXCH.64 URZ, [UR8+0x10], UR4 ;  /* 0x00001004083f75b2 */ /* 0x0000220008000100 */
[----:B------:R0:W0:Y:S01]  /*0290*/  SYNCS.EXCH.64 URZ, [UR8+0x28], UR6 ;  /* 0x00002806083f75b2 */ /* 0x0000220008000100 */
[----:B------:R-:W-:Y:S01]  /*02a0*/  NOP ;  /* 0x0000000000007918 */ /* 0x000fe20000000000 */
.L_x_2:
[----:B------:R-:W5:Y:S01]  /*02b0*/  SHFL.IDX PT, R6, R0, RZ, 0x1f ;  /* 0x00001fff00067589 */ /* 0x000f6200000e0000 */
[----:B------:R-:W-:Y:S01]  /*02c0*/  ELECT P0, URZ, PT ;  /* 0x00000000003f782f */ /* 0x000fe20003800000 */
[----:B------:R-:W-:Y:S01]  /*02d0*/  NOP ;  /* 0x0000000000007918 */ /* 0x000fe20000000000 */
[----:B------:R-:W-:Y:S01]  /*02e0*/  ELECT P1, URZ, PT ;  /* 0x00000000003f782f */ /* 0x000fe20003820000 */
[----:B------:R-:W1:Y:S01]  /*02f0*/  SHFL.IDX PT, R3, R0, RZ, 0x1f ;  /* 0x00001fff00037589 */ /* 0x000e6200000e0000 */
[----:B0-----:R-:W-:Y:S01]  /*0300*/  UMOV UR4, 0x20 ;  /* 0x0000002000047882 */ /* 0x001fe20000000000 */
[----:B------:R-:W-:Y:S01]  /*0310*/  UMOV UR11, 0x80 ;  /* 0x00000080000b7882 */ /* 0x000fe20000000000 */
[----:B------:R-:W-:Y:S01]  /*0320*/  NOP ;  /* 0x0000000000007918 */ /* 0x000fe20000000000 */
[C---:B------:R-:W-:Y:S01]  /*0330*/  VIADD R33, R8.reuse, 0xffffffff ;  /* 0xffffffff08217836 */ /* 0x040fe20000000000 */
[----:B------:R-:W0:Y:S01]  /*0340*/  SHFL.IDX PT, R5, R5, RZ, 0x1f ;  /* 0x00001fff05057589 */ /* 0x000e2200000e0000 */
[----:B------:R-:W-:Y:S01]  /*0350*/  ULDC.64 UR44, c[0x0][0x208] ;  /* 0x00008200002c7ab9 */ /* 0x000fe20000000a00 */
[----:B------:R-:W-:-:S02]  /*0360*/  ISETP.NE.AND P2, PT, R8, RZ, PT ;  /* 0x000000ff0800720c */ /* 0x000fc40003f45270 */
[----:B------:R-:W-:Y:S02]  /*0370*/  ISETP.GE.U32.AND P3, PT, R33, 0x2, PT ;  /* 0x000000022100780c */ /* 0x000fe40003f66070 */
[----:B-----5:R-:W-:Y:S02]  /*0380*/  ISETP.NE.OR P0, PT, R6, RZ, !P0 ;  /* 0x000000ff0600720c */ /* 0x020fe40004705670 */
[----:B-1----:R-:W-:Y:S02]  /*0390*/  ISETP.NE.OR P1, PT, R3, RZ, !P1 ;  /* 0x000000ff0300720c */ /* 0x002fe40004f25670 */
[----:B------:R-:W-:-:S04]  /*03a0*/  SHF.R.S32.HI R3, RZ, 0x1f, R2 ;  /* 0x0000001fff037819 */ /* 0x000fc80000011402 */
[----:B------:R-:W-:-:S05]  /*03b0*/  LEA.HI R3, R3, R2, RZ, 0x2 ;  /* 0x0000000203037211 */ /* 0x000fca00078f10ff */
[----:B------:R-:W-:Y:S01]  /*03c0*/  VOTEU.ALL UP0, P0 ;  /* 0x00000000003f7886 */ /* 0x000fe20000000000 */
[----:B------:R-:W-:Y:S01]  /*03d0*/  LOP3.LUT R3, R3, 0xfffffffc, RZ, 0xc0, !PT ;  /* 0xfffffffc03037812 */ /* 0x000fe200078ec0ff */
[----:B------:R-:W-:-:S03]  /*03e0*/  VOTEU.ALL UP1, P1 ;  /* 0x00000000003f7886 */ /* 0x000fc60000820000 */
[----:B------:R-:W1:Y:S01]  /*03f0*/  @!UP0 S2UR UR7, SR_CgaCtaId ;  /* 0x00000000000789c3 */ /* 0x000e620000008800 */
[----:B------:R-:W-:Y:S01]  /*0400*/  @!UP0 UMOV UR6, 0x400 ;  /* 0x0000040000068882 */ /* 0x000fe20000000000 */
[----:B------:R-:W-:-:S04]  /*0410*/  @!UP0 UIADD3 UR4, -UR4, 0x100000, URZ ;  /* 0x0010000004048890 */ /* 0x000fc8000fffe13f */
[----:B------:R-:W-:Y:S02]  /*0420*/  @!UP0 USHF.L.U32 UR5, UR4, 0xb, URZ ;  /* 0x0000000b04058899 */ /* 0x000fe4000800063f */
[----:B------:R-:W-:Y:S01]  /*0430*/  @!UP0 USHF.L.U32 UR4, UR4, 0x1, URZ ;  /* 0x0000000104048899 */ /* 0x000fe2000800063f */
[----:B------:R-:W-:Y:S01]  /*0440*/  IMAD.IADD R0, R2, 0x1, -R3 ;  /* 0x0000000102007824 */ /* 0x000fe200078e0a03 */
[----:B------:R-:W-:Y:S01]  /*0450*/  @!UP1 UMOV UR9, 0x400 ;  /* 0x0000040000099882 */ /* 0x000fe20000000000 */
[----:B------:R-:W-:Y:S01]  /*0460*/  VOTEU.ALL UP2, P1 ;  /* 0x00000000003f7886 */ /* 0x000fe20000840000 */
[----:B------:R-:W-:Y:S01]  /*0470*/  VOTEU.ALL UP3, P1 ;  /* 0x00000000003f7886 */ /* 0x000fe20000860000 */
[----:B------:R-:W-:Y:S01]  /*0480*/  VOTEU.ALL UP4, P1 ;  /* 0x00000000003f7886 */ /* 0x000fe20000880000 */
[----:B------:R-:W5:Y:S01]  /*0490*/  @!UP1 S2UR UR10, SR_CgaCtaId ;  /* 0x00000000000a99c3 */ /* 0x000f620000008800 */
[----:B------:R-:W-:Y:S01]  /*04a0*/  VOTEU.ALL UP5, P1 ;  /* 0x00000000003f7886 */ /* 0x000fe200008a0000 */
[----:B------:R-:W-:-:S04]  /*04b0*/  SHF.R.S32.HI R3, RZ, 0x1f, R4 ;  /* 0x0000001fff037819 */ /* 0x000fc80000011404 */
[----:B------:R-:W-:-:S04]  /*04c0*/  LEA.HI R3, R3, R4, RZ, 0x7 ;  /* 0x0000000403037211 */ /* 0x000fc800078f38ff */
[----:B------:R-:W-:-:S05]  /*04d0*/  LOP3.LUT R3, R3, 0xffffff80, RZ, 0xc0, !PT ;  /* 0xffffff8003037812 */ /* 0x000fca00078ec0ff */
[----:B------:R-:W-:Y:S01]  /*04e0*/  IMAD.IADD R3, R4, 0x1, -R3 ;  /* 0x0000000104037824 */ /* 0x000fe200078e0a03 */
[----:B-1----:R-:W-:Y:S02]  /*04f0*/  @!UP0 ULEA UR8, UR7, UR6, 0x18 ;  /* 0x0000000607088291 */ /* 0x002fe4000f8ec03f */
[----:B------:R-:W-:-:S04]  /*0500*/  @!UP1 UIADD3 UR6, -UR11, 0x100000, URZ ;  /* 0x001000000b069890 */ /* 0x000fc8000fffe13f */
[----:B------:R-:W-:Y:S02]  /*0510*/  @!UP1 USHF.L.U32 UR7, UR6, 0xb, URZ ;  /* 0x0000000b06079899 */ /* 0x000fe4000800063f */
[----:B------:R-:W-:Y:S01]  /*0520*/  @!UP1 USHF.L.U32 UR6, UR6, 0x1, URZ ;  /* 0x0000000106069899 */ /* 0x000fe2000800063f */
[----:B------:R-:W-:Y:S01]  /*0530*/  VOTEU.ALL UP0, P0 ;  /* 0x00000000003f7886 */ /* 0x000fe20000000000 */
[----:B-----5:R-:W-:Y:S01]  /*0540*/  @!UP1 ULEA UR9, UR10, UR9, 0x18 ;  /* 0x000000090a099291 */ /* 0x020fe2000f8ec03f */
[----:B------:R-:W-:Y:S02]  /*0550*/  VOTEU.ALL UP1, P0 ;  /* 0x00000000003f7886 */ /* 0x000fe40000020000 */
[----:B------:R-:W-:Y:S01]  /*0560*/  ULDC.64 UR10, c[0x0][0x598] ;  /* 0x00016600000a7ab9 */ /* 0x000fe20000000a00 */
[----:B------:R-:W-:Y:S01]  /*0570*/  ISETP.NE.AND P0, PT, R0, 0x3, PT ;  /* 0x000000030000780c */ /* 0x000fe20003f05270 */
[----:B------:R-:W1:Y:S02]  /*0580*/  FENCE.VIEW.ASYNC.S ;  /* 0x00000000000073c6 */ /* 0x000e640000000000 */
[----:B-1----:R1:W2:Y:S01]  /*0590*/  @!UP0 SYNCS.EXCH.64 URZ, [UR8+0x60], UR4 ;  /* 0x00006004083f85b2 */ /* 0x0022a20008000100 */
[----:B------:R-:W-:-:S02]  /*05a0*/  ISETP.NE.U32.AND P1, PT, RZ, UR10, PT ;  /* 0x0000000aff007c0c */ /* 0x000fc4000bf25070 */
[----:B------:R-:W-:Y:S02]  /*05b0*/  ISETP.EQ.OR P0, PT, R0, RZ, !P0 ;  /* 0x000000ff0000720c */ /* 0x000fe40004702670 */
[----:B------:R-:W-:Y:S02]  /*05c0*/  ISETP.NE.AND.EX P1, PT, RZ, UR11, PT, P1 ;  /* 0x0000000bff007c0c */ /* 0x000fe4000bf25310 */
[----:B------:R-:W-:-:S04]  /*05d0*/  ISETP.EQ.AND P0, PT, R8, RZ, P0 ;  /* 0x000000ff0800720c */ /* 0x000fc80000702270 */
[----:B------:R-:W-:-:S04]  /*05e0*/  SEL R16, RZ, 0x1, !P0 ;  /* 0x00000001ff107807 */ /* 0x000fc80004000000 */
[----:B------:R-:W-:Y:S01]  /*05f0*/  SEL R16, R16, 0x2, P3 ;  /* 0x0000000210107807 */ /* 0x000fe20001800000 */
[----:B------:R1:W2:Y:S01]  /*0600*/  @!UP1 SYNCS.EXCH.64 URZ, [UR8+0x68], UR4 ;  /* 0x00006804083f95b2 */ /* 0x0002a20008000100 */
[----:B------:R-:W-:Y:S01]  /*0610*/  NOP ;  /* 0x0000000000007918 */ /* 0x000fe20000000000 */
[----:B------:R1:W2:Y:S01]  /*0620*/  @!UP2 SYNCS.EXCH.64 URZ, [UR9+0x40], UR6 ;  /* 0x00004006093fa5b2 */ /* 0x0002a20008000100 */
[----:B------:R1:W2:Y:S01]  /*0630*/  @!UP3 SYNCS.EXCH.64 URZ, [UR9+0x48], UR6 ;  /* 0x00004806093fb5b2 */ /* 0x0002a20008000100 */
[----:B------:R1:W2:Y:S01]  /*0640*/  @!UP4 SYNCS.EXCH.64 URZ, [UR9+0x50], UR6 ;  /* 0x00005006093fc5b2 */ /* 0x0002a20008000100 */
[----:B------:R1:W2:Y:S01]  /*0650*/  @!UP5 SYNCS.EXCH.64 URZ, [UR9+0x58], UR6 ;  /* 0x00005806093fd5b2 */ /* 0x0002a20008000100 */
[----:B------:R-:W-:Y:S01]  /*0660*/  NOP ;  /* 0x0000000000007918 */ /* 0x000fe20000000000 */
[----:B--234-:R-:W-:Y:S06]  /*0670*/  BAR.SYNC.DEFER_BLOCKING 0x0 ;  /* 0x0000000000007b1d */ /* 0x01cfec0000010000 */
[----:B01----:R-:W-:Y:S05]  /*0680*/  @!P1 BRA `(.L_x_3) ;  /* 0x00000000001c9947 */ /* 0x003fea0003800000 */
[----:B------:R-:W0:Y:S02]  /*0690*/  LDC.64 R6, c[0x0][0x598] ;  /* 0x00016600ff067b82 */ /* 0x000e240000000a00 */
[----:B0-----:R-:W2:Y:S02]  /*06a0*/  LDG.E.64 R6, desc[UR44][R6.64] ;  /* 0x0000002c06067981 */ /* 0x001ea4000c1e1b00 */
[----:B--2---:R-:W-:-:S04]  /*06b0*/  ISETP.NE.U32.AND P0, PT, R6, RZ, PT ;  /* 0x000000ff0600720c */ /* 0x004fc80003f05070 */
[----:B------:R-:W-:-:S13]  /*06c0*/  ISETP.NE.AND.EX P0, PT, R7, RZ, PT, P0 ;  /* 0x000000ff0700720c */ /* 0x000fda0003f05300 */
[----:B------:R-:W-:Y:S05]  /*06d0*/  @!P0 BRA `(.L_x_3) ;  /* 0x0000000000088947 */ /* 0x000fea0003800000 */
[----:B------:R1:W5:Y:S01]  /*06e0*/  LD.E R136, desc[UR44][R6.64] ;  /* 0x0000002c06887980 */ /* 0x000362000c101900 */
[----:B------:R-:W-:Y:S05]  /*06f0*/  BRA `(.L_x_4) ;  /* 0x0000000000247947 */ /* 0x000fea0003800000 */
.L_x_3:
[----:B------:R-:W-:Y:S02]  /*0700*/  ULDC.64 UR4, c[0x0][0x588] ;  /* 0x0001620000047ab9 */ /* 0x000fe40000000a00 */
[----:B------:R-:W-:-:S04]  /*0710*/  ISETP.NE.U32.AND P0, PT, RZ, UR4, PT ;  /* 0x00000004ff007c0c */ /* 0x000fc8000bf05070 */
[----:B------:R-:W-:-:S13]  /*0720*/  ISETP.NE.AND.EX P0, PT, RZ, UR5, PT, P0 ;  /* 0x00000005ff007c0c */ /* 0x000fda000bf05300 */
[----:B------:R-:W-:Y:S05]  /*0730*/  @!P0 BRA `(.L_x_5) ;  /* 0x00000000000c8947 */ /* 0x000fea0003800000 */
[----:B------:R-:W0:Y:S02]  /*0740*/  LDC.64 R136, c[0x0][0x588] ;  /* 0x00016200ff887b82 */ /* 0x000e240000000a00 */
[----:B0-----:R0:W5:Y:S01]  /*0750*/  LDG.E R136, desc[UR44][R136.64] ;  /* 0x0000002c88887981 */ /* 0x001162000c1e1900 */
[----:B------:R-:W-:Y:S05]  /*0760*/  BRA `(.L_x_4) ;  /* 0x0000000000087947 */ /* 0x000fea0003800000 */
.L_x_5:
[----:B------:R-:W-:Y:S02]  /*0770*/  ULDC UR4, c[0x0][0x580] ;  /* 0x0001600000047ab9 */ /* 0x000fe40000000800 */
[----:B------:R-:W-:-:S07]  /*0780*/  IMAD.U32 R136, RZ, RZ, UR4 ;  /* 0x00000004ff887e24 */ /* 0x000fce000f8e00ff */
.L_x_4:
[----:B------:R-:W-:Y:S02]  /*0790*/  ULDC.64 UR4, c[0x0][0x5a0] ;  /* 0x0001680000047ab9 */ /* 0x000fe40000000a00 */
[----:B------:R-:W-:-:S04]  /*07a0*/  ISETP.NE.U32.AND P0, PT, RZ, UR4, PT ;  /* 0x00000004ff007c0c */ /* 0x000fc8000bf05070 */
[----:B------:R-:W-:-:S13]  /*07b0*/  ISETP.NE.AND.EX P0, PT, RZ, UR5, PT, P0 ;  /* 0x00000005ff007c0c */ /* 0x000fda000bf05300 */
[----:B------:R-:W-:Y:S05]  /*07c0*/  @!P0 BRA `(.L_x_6) ;  /* 0x00000000001c8947 */ /* 0x000fea0003800000 */
[----:B-1----:R-:W1:Y:S02]  /*07d0*/  LDC.64 R6, c[0x0][0x5a0] ;  /* 0x00016800ff067b82 */ /* 0x002e640000000a00 */
[----:B-1----:R-:W2:Y:S02]  /*07e0*/  LDG.E.64 R6, desc[UR44][R6.64] ;  /* 0x0000002c06067981 */ /* 0x002ea4000c1e1b00 */
[----:B--2---:R-:W-:-:S04]  /*07f0*/  ISETP.NE.U32.AND P0, PT, R6, RZ, PT ;  /* 0x000000ff0600720c */ /* 0x004fc80003f05070 */
[----:B------:R-:W-:-:S13]  /*0800*/  ISETP.NE.AND.EX P0, PT, R7, RZ, PT, P0 ;  /* 0x000000ff0700720c */ /* 0x000fda0003f05300 */
[----:B------:R-:W-:Y:S05]  /*0810*/  @!P0 BRA `(.L_x_6) ;  /* 0x0000000000088947 */ /* 0x000fea0003800000 */
[----:B0-----:R2:W5:Y:S01]  /*0820*/  LD.E R137, desc[UR44][R6.64] ;  /* 0x0000002c06897980 */ /* 0x001562000c101900 */
[----:B------:R-:W-:Y:S05]  /*0830*/  BRA `(.L_x_7) ;  /* 0x0000000000247947 */ /* 0x000fea0003800000 */
.L_x_6:
[----:B------:R-:W-:Y:S02]  /*0840*/  ULDC.64 UR4, c[0x0][0x590] ;  /* 0x0001640000047ab9 */ /* 0x000fe40000000a00 */
[----:B------:R-:W-:-:S04]  /*0850*/  ISETP.NE.U32.AND P0, PT, RZ, UR4, PT ;  /* 0x00000004ff007c0c */ /* 0x000fc8000bf05070 */
[----:B------:R-:W-:-:S13]  /*0860*/  ISETP.NE.AND.EX P0, PT, RZ, UR5, PT, P0 ;  /* 0x00000005ff007c0c */ /* 0x000fda000bf05300 */
[----:B------:R-:W-:Y:S05]  /*0870*/  @!P0 BRA `(.L_x_8) ;  /* 0x00000000000c8947 */ /* 0x000fea0003800000 */
[----:B-1----:R-:W0:Y:S02]  /*0880*/  LDC.64 R6, c[0x0][0x590] ;  /* 0x00016400ff067b82 */ /* 0x002e240000000a00 */
[----:B0-----:R0:W5:Y:S01]  /*0890*/  LDG.E R137, desc[UR44][R6.64] ;  /* 0x0000002c06897981 */ /* 0x001162000c1e1900 */
[----:B------:R-:W-:Y:S05]  /*08a0*/  BRA `(.L_x_7) ;  /* 0x0000000000087947 */ /* 0x000fea0003800000 */
.L_x_8:
[----:B------:R-:W-:Y:S02]  /*08b0*/  ULDC UR4, c[0x0][0x584] ;  /* 0x0001610000047ab9 */ /* 0x000fe40000000800 */
[----:B0-----:R-:W-:-:S07]  /*08c0*/  IMAD.U32 R137, RZ, RZ, UR4 ;  /* 0x00000004ff897e24 */ /* 0x001fce000f8e00ff */
.L_x_7:
[----:B------:R-:W3:Y:S01]  /*08d0*/  LDC R2, c[0x0][0x65c] ;  /* 0x00019700ff027b82 */ /* 0x000ee20000000800 */
[----:B------:R-:W4:Y:S01]  /*08e0*/  S2R R14, SR_CTAID.Y ;  /* 0x00000000000e7919 */ /* 0x000f220000002600 */
[----:B------:R-:W-:Y:S01]  /*08f0*/  ULDC UR6, c[0x0][0x28c] ;  /* 0x0000a30000067ab9 */ /* 0x000fe20000000800 */
[----:B------:R-:W-:Y:S01]  /*0900*/  ISETP.NE.AND P0, PT, R8, 0x2, PT ;  /* 0x000000020800780c */ /* 0x000fe20003f05270 */
[----:B------:R-:W-:Y:S01]  /*0910*/  UIADD3 UR6, UR6, 0x7f, URZ ;  /* 0x0000007f06067890 */ /* 0x000fe2000fffe03f */
[----:B012---:R-:W0:Y:S01]  /*0920*/  S2R R6, SR_CTAID.X ;  /* 0x0000000000067919 */ /* 0x007e220000002500 */
[----:B------:R-:W-:Y:S01]  /*0930*/  IMAD.MOV.U32 R7, RZ, RZ, RZ ;  /* 0x000000ffff077224 */ /* 0x000fe200078e00ff */
[----:B------:R-:W-:Y:S01]  /*0940*/  UMOV UR36, URZ ;  /* 0x0000003f00247c82 */ /* 0x000fe20008000000 */
[----:B------:R-:W-:Y:S01]  /*0950*/  USHF.R.S32.HI UR7, URZ, 0x1f, UR6 ;  /* 0x0000001f3f077899 */ /* 0x000fe20008011406 */
[----:B------:R-:W-:Y:S01]  /*0960*/  UMOV UR37, URZ ;  /* 0x0000003f00257c82 */ /* 0x000fe20008000000 */
[----:B------:R-:W-:-:S02]  /*0970*/  ULDC.64 UR8, c[0x0][0x650] ;  /* 0x0001940000087ab9 */ /* 0x000fc40000000a00 */
[----:B------:R-:W-:-:S04]  /*0980*/  ULEA.HI UR7, UR7, UR6, URZ, 0x7 ;  /* 0x0000000607077291 */ /* 0x000fc8000f8f383f */
[----:B------:R-:W-:Y:S01]  /*0990*/  USHF.R.S32.HI UR38, URZ, 0x7, UR7 ;  /* 0x000000073f267899 */ /* 0x000fe20008011407 */
[----:B---3--:R-:W-:-:S13]  /*09a0*/  ISETP.NE.AND P1, PT, R2, 0x1, PT ;  /* 0x000000010200780c */ /* 0x008fda0003f25270 */
[----:B------:R-:W0:Y:S01]  /*09b0*/  @P1 LDC R19, c[0x0][0x10] ;  /* 0x00000400ff131b82 */ /* 0x000e220000000800 */
[----:B----4-:R-:W-:Y:S02]  /*09c0*/  @P1 IMAD.MOV.U32 R8, RZ, RZ, R14 ;  /* 0x000000ffff081224 */ /* 0x010fe400078e000e */
[----:B------:R-:W-:Y:S02]  /*09d0*/  @P1 IMAD.MOV.U32 R9, RZ, RZ, RZ ;  /* 0x000000ffff091224 */ /* 0x000fe400078e00ff */
[----:B------:R-:W-:-:S03]  /*09e0*/  @P1 IMAD.MOV.U32 R17, RZ, RZ, RZ ;  /* 0x000000ffff111224 */ /* 0x000fc600078e00ff */
[----:B------:R-:W1:Y:S01]  /*09f0*/  @!P1 LDC R11, c[0x0][0xc] ;  /* 0x00000300ff0b9b82 */ /* 0x000e620000000800 */
[----:B------:R-:W-:Y:S01]  /*0a00*/  ULDC UR4, c[0x0][0xc] ;  /* 0x0000030000047ab9 */ /* 0x000fe20000000800 */
[----:B------:R-:W-:Y:S02]  /*0a10*/  ULDC UR5, c[0x0][0x10] ;  /* 0x0000040000057ab9 */ /* 0x000fe40000000800 */
[----:B------:R-:W-:-:S04]  /*0a20*/  UIMAD.WIDE.U32 UR4, UR4, UR5, URZ ;  /* 0x00000005040472a5 */ /* 0x000fc8000f8e003f */
[----:B------:R-:W2:Y:S01]  /*0a30*/  LDC R2, c[0x0][0x14] ;  /* 0x00000500ff027b82 */ /* 0x000ea20000000800 */
[----:B0-----:R-:W-:-:S04]  /*0a40*/  @P1 IMAD.WIDE.U32 R18, R6, R19, R8 ;  /* 0x0000001306121225 */ /* 0x001fc800078e0008 */
[----:B------:R-:W-:Y:S02]  /*0a50*/  @P1 IMAD.IADD R17, R19, 0x1, R17 ;  /* 0x0000000113111824 */ /* 0x000fe400078e0211 */
[----:B-1----:R-:W-:-:S04]  /*0a60*/  @!P1 IMAD.WIDE.U32 R8, R11, R14, R6 ;  /* 0x0000000e0b089225 */ /* 0x002fc800078e0006 */
[----:B------:R-:W-:Y:S02]  /*0a70*/  @!P1 IMAD.MOV.U32 R18, RZ, RZ, R8 ;  /* 0x000000ffff129224 */ /* 0x000fe400078e0008 */
[----:B------:R-:W-:Y:S02]  /*0a80*/  @!P1 IMAD.MOV.U32 R17, RZ, RZ, R9 ;  /* 0x000000ffff119224 */ /* 0x000fe400078e0009 */
[----:B--2---:R-:W-:-:S04]  /*0a90*/  IMAD.WIDE.U32 R12, R2, UR4, RZ ;  /* 0x00000004020c7c25 */ /* 0x004fc8000f8e00ff */
[----:B------:R-:W-:Y:S01]  /*0aa0*/  IMAD R23, R2, UR5, RZ ;  /* 0x0000000502177c24 */ /* 0x000fe2000f8e02ff */
[----:B------:R0:W-:Y:S03]  /*0ab0*/  STL.64 [R1], R12 ;  /* 0x0000000c01007387 */ /* 0x0001e60000100a00 */
[----:B------:R-:W-:Y:S01]  /*0ac0*/  IMAD.IADD R23, R13, 0x1, R23 ;  /* 0x000000010d177824 */ /* 0x000fe200078e0217 */
[----:B------:R-:W-:Y:S06]  /*0ad0*/  @P0 BRA `(.L_x_9) ;  /* 0x0000000000200947 */ /* 0x000fec0003800000 */
[----:B------:R-:W-:Y:S01]  /*0ae0*/  UISETP.GE.U32.AND UP0, UPT, UR38, 0x3, UPT ;  /* 0x000000032600788c */ /* 0x000fe2000bf06070 */
[----:B------:R-:W-:Y:S01]  /*0af0*/  IADD3 R18, P0, R18, R12, RZ ;  /* 0x0000000c12127210 */ /* 0x000fe20007f1e0ff */
[----:B------:R-:W-:Y:S01]  /*0b00*/  UIMAD.WIDE.U32 UR4, UR38, -0x55555555, URZ ;  /* 0xaaaaaaab260478a5 */ /* 0x000fe2000f8e003f */
[----:B------:R-:W-:-:S03]  /*0b10*/  UMOV UR37, URZ ;  /* 0x0000003f00257c82 */ /* 0x000fc60008000000 */
[----:B------:R-:W-:Y:S01]  /*0b20*/  USHF.R.U32.HI UR4, URZ, 0x1, UR5 ;  /* 0x000000013f047899 */ /* 0x000fe20008011605 */
[----:B------:R-:W-:-:S03]  /*0b30*/  IMAD.X R17, R23, 0x1, R17, P0 ;  /* 0x0000000117117824 */ /* 0x000fc600000e0611 */
[----:B------:R-:W-:Y:S02]  /*0b40*/  UIMAD UR36, UR4, -0x3, UR38 ;  /* 0xfffffffd042478a4 */ /* 0x000fe4000f8e0226 */
[----:B------:R-:W-:-:S12]  /*0b50*/  @UP0 ULOP3.LUT UR37, UR4, 0x1, URZ, 0xc0, !UPT ;  /* 0x0000000104250892 */ /* 0x000fd8000f8ec03f */
.L_x_9:
[----:B------:R-:W-:Y:S01]  /*0b60*/  ISETP.GE.U32.AND P0, PT, R18, UR8, PT ;  /* 0x0000000812007c0c */ /* 0x000fe2000bf06070 */
[----:B------:R-:W-:Y:S01]  /*0b70*/  IMAD.MOV.U32 R19, RZ, RZ, -0x1 ;  /* 0xffffffffff137424 */ /* 0x000fe200078e00ff */
[----:B------:R-:W-:Y:S01]  /*0b80*/  PRMT R8, RZ, 0x7610, R8 ;  /* 0x00007610ff087816 */ /* 0x000fe20000000008 */
[----:B------:R-:W-:Y:S01]  /*0b90*/  IMAD.MOV.U32 R22, RZ, RZ, -0x1 ;  /* 0xffffffffff167424 */ /* 0x000fe200078e00ff */
[----:B------:R-:W-:Y:S01]  /*0ba0*/  ISETP.GE.U32.AND.EX P0, PT, R17, UR9, PT, P0 ;  /* 0x0000000911007c0c */ /* 0x000fe2000bf06100 */
[----:B------:R-:W-:-:S12]  /*0bb0*/  IMAD.MOV.U32 R2, RZ, RZ, -0x1 ;  /* 0xffffffffff027424 */ /* 0x000fd800078e00ff */
[----:B------:R-:W-:Y:S05]  /*0bc0*/  @P0 BRA `(.L_x_10) ;  /* 0x00000004005c0947 */ /* 0x000fea0003800000 */
[----:B------:R-:W1:Y:S01]  /*0bd0*/  LDC.64 R20, c[0x0][0x628] ;  /* 0x00018a00ff147b82 */ /* 0x000e620000000a00 */
[----:B------:R-:W-:Y:S02]  /*0be0*/  IMAD.MOV.U32 R8, RZ, RZ, R18 ;  /* 0x000000ffff087224 */ /* 0x000fe400078e0012 */
[----:B------:R-:W-:-:S05]  /*0bf0*/  IMAD.MOV.U32 R9, RZ, RZ, R17 ;  /* 0x000000ffff097224 */ /* 0x000fca00078e0011 */
[----:B------:R-:W2:Y:S08]  /*0c00*/  LDC R2, c[0x0][0x630] ;  /* 0x00018c00ff027b82 */ /* 0x000eb00000000800 */
[----:B------:R-:W3:Y:S01]  /*0c10*/  LDC.64 R24, c[0x0][0x620] ;  /* 0x00018800ff187b82 */ /* 0x000ee20000000a00 */
[----:B-1----:R-:W-:-:S04]  /*0c20*/  ISETP.NE.U32.AND P0, PT, R20, RZ, PT ;  /* 0x000000ff1400720c */ /* 0x002fc80003f05070 */
[----:B------:R-:W-:-:S13]  /*0c30*/  ISETP.NE.AND.EX P0, PT, R21, RZ, PT, P0 ;  /* 0x000000ff1500720c */ /* 0x000fda0003f05300 */
[----:B--23--:R-:W-:Y:S05]  /*0c40*/  @!P0 BRA `(.L_x_11) ;  /* 0x0000000000288947 */ /* 0x00cfea0003800000 */
[----:B0-----:R-:W0:Y:S02]  /*0c50*/  LDC R13, c[0x0][0x634] ;  /* 0x00018d00ff0d7b82 */ /* 0x001e240000000800 */
[----:B0-----:R-:W-:-:S05]  /*0c60*/  IADD3 R13, P0, R18, R13, RZ ;  /* 0x0000000d120d7210 */ /* 0x001fca0007f1e0ff */
[----:B------:R-:W-:-:S04]  /*0c70*/  IMAD.X R15, RZ, RZ, R17, P0 ;  /* 0x000000ffff0f7224 */ /* 0x000fc800000e0611 */
[----:B------:R-:W-:-:S04]  /*0c80*/  IMAD.WIDE.U32 R8, R15, R20, RZ ;  /* 0x000000140f087225 */ /* 0x000fc800078e00ff */
[----:B------:R-:W-:-:S04]  /*0c90*/  IMAD.WIDE.U32 R10, P0, R13, R21, R8 ;  /* 0x000000150d0a7225 */ /* 0x000fc80007800008 */
[----:B------:R-:W-:-:S04]  /*0ca0*/  IMAD.WIDE.U32 R8, R13, R20, RZ ;  /* 0x000000140d087225 */ /* 0x000fc800078e00ff */
[----:B------:R-:W-:Y:S01]  /*0cb0*/  IMAD.X R13, RZ, RZ, RZ, P0 ;  /* 0x000000ffff0d7224 */ /* 0x000fe200000e06ff */
[----:B------:R-:W-:Y:S01]  /*0cc0*/  IADD3 RZ, P0, R9, R10, RZ ;  /* 0x0000000a09ff7210 */ /* 0x000fe20007f1e0ff */
[----:B------:R-:W-:-:S04]  /*0cd0*/  IMAD.MOV.U32 R12, RZ, RZ, R11 ;  /* 0x000000ffff0c7224 */ /* 0x000fc800078e000b */
[----:B------:R-:W-:-:S08]  /*0ce0*/  IMAD.WIDE.U32.X R8, R15, R21, R12, P0 ;  /* 0x000000150f087225 */ /* 0x000fd000000e040c */
.L_x_11:
[-CC-:B------:R-:W-:Y:S01]  /*0cf0*/  SHF.R.U64 R31, R8, R2.reuse, R9.reuse ;  /* 0x00000002081f7219 */ /* 0x180fe20000001209 */
[----:B0-----:R-:W0:Y:S01]  /*0d00*/  LDC R12, c[0x0][0x618] ;  /* 0x00018600ff0c7b82 */ /* 0x001e220000000800 */
[----:B------:R-:W-:Y:S01]  /*0d10*/  SHF.R.U32.HI R7, RZ, R2, R9 ;  /* 0x00000002ff077219 */ /* 0x000fe20000011609 */
[----:B------:R-:W-:Y:S01]  /*0d20*/  ULDC UR4, c[0x0][0x150] ;  /* 0x0000540000047ab9 */ /* 0x000fe20000000800 */
[----:B------:R-:W-:Y:S01]  /*0d30*/  IADD3 R11, P0, RZ, -R31, RZ ;  /* 0x8000001fff0b7210 */ /* 0x000fe20007f1e0ff */
[----:B------:R-:W-:Y:S01]  /*0d40*/  IMAD.MOV.U32 R19, RZ, RZ, R17 ;  /* 0x000000ffff137224 */ /* 0x000fe200078e0011 */
[----:B------:R-:W-:-:S03]  /*0d50*/  I2FP.F32.U32 R2, R6 ;  /* 0x0000000600027245 */ /* 0x000fc60000201000 */
[----:B------:R-:W1:Y:S01]  /*0d60*/  LDC.64 R26, c[0x0][0x640] ;  /* 0x00019000ff1a7b82 */ /* 0x000e620000000a00 */
[----:B------:R-:W-:Y:S02]  /*0d70*/  IMAD.X R13, RZ, RZ, ~R7, P0 ;  /* 0x000000ffff0d7224 */ /* 0x000fe400000e0e07 */
[----:B------:R-:W-:Y:S01]  /*0d80*/  FMUL R2, R2, UR4 ;  /* 0x0000000402027c20 */ /* 0x000fe20008400000 */
[----:B------:R-:W-:Y:S01]  /*0d90*/  IMAD.WIDE.U32 R8, R11, R24, R18 ;  /* 0x000000180b087225 */ /* 0x000fe200078e0012 */
[----:B------:R-:W-:-:S03]  /*0da0*/  ULDC UR4, c[0x0][0x154] ;  /* 0x0000550000047ab9 */ /* 0x000fc60000000800 */
[----:B------:R-:W-:Y:S01]  /*0db0*/  IMAD R10, R13, R24, RZ ;  /* 0x000000180d0a7224 */ /* 0x000fe200078e02ff */
[----:B------:R-:W2:Y:S01]  /*0dc0*/  LDC R7, c[0x0][0x144] ;  /* 0x00005100ff077b82 */ /* 0x000ea20000000800 */
[----:B------:R-:W3:Y:S02]  /*0dd0*/  F2I.U32.TRUNC.NTZ R2, R2 ;  /* 0x0000000200027305 */ /* 0x000ee4000020f000 */
[----:B------:R-:W-:-:S04]  /*0de0*/  IMAD R11, R11, R25, R10 ;  /* 0x000000190b0b7224 */ /* 0x000fc800078e020a */
[----:B------:R-:W-:Y:S01]  /*0df0*/  IMAD.IADD R9, R9, 0x1, R11 ;  /* 0x0000000109097824 */ /* 0x000fe200078e020b */
[----:B------:R-:W4:Y:S01]  /*0e00*/  LDC R22, c[0x0][0x608] ;  /* 0x00018200ff167b82 */ /* 0x000f220000000800 */
[----:B------:R-:W-:-:S03]  /*0e10*/  IMAD.MOV.U32 R11, RZ, RZ, -0x1 ;  /* 0xffffffffff0b7424 */ /* 0x000fc600078e00ff */
[--C-:B0-----:R-:W-:Y:S02]  /*0e20*/  SHF.R.U64 R20, R8, R12, R9.reuse ;  /* 0x0000000c08147219 */ /* 0x101fe40000001209 */
[----:B------:R-:W-:Y:S02]  /*0e30*/  I2FP.F32.U32 R8, R14 ;  /* 0x0000000e00087245 */ /* 0x000fe40000201000 */
[----:B------:R-:W0:Y:S01]  /*0e40*/  LDC R24, c[0x0][0x658] ;  /* 0x00019600ff187b82 */ /* 0x000e220000000800 */
[----:B-1----:R-:W-:Y:S01]  /*0e50*/  ISETP.NE.U32.AND P0, PT, R26, RZ, PT ;  /* 0x000000ff1a00720c */ /* 0x002fe20003f05070 */
[----:B---3--:R-:W-:Y:S02]  /*0e60*/  IMAD.MOV R10, RZ, RZ, -R2 ;  /* 0x000000ffff0a7224 */ /* 0x008fe400078e0a02 */
[----:B------:R-:W-:Y:S01]  /*0e70*/  FMUL R8, R8, UR4 ;  /* 0x0000000408087c20 */ /* 0x000fe20008400000 */
[----:B------:R-:W-:Y:S02]  /*0e80*/  SHF.R.U32.HI R9, RZ, R12, R9 ;  /* 0x0000000cff097219 */ /* 0x000fe40000011609 */
[----:B------:R-:W-:Y:S01]  /*0e90*/  ISETP.NE.AND.EX P0, PT, R27, RZ, PT, P0 ;  /* 0x000000ff1b00720c */ /* 0x000fe20003f05300 */
[----:B------:R1:W3:Y:S01]  /*0ea0*/  F2I.U32.TRUNC.NTZ R15, R8 ;  /* 0x00000008000f7305 */ /* 0x0002e2000020f000 */
[----:B------:R-:W1:Y:S01]  /*0eb0*/  LDC R19, c[0x0][0x148] ;  /* 0x00005200ff137b82 */ /* 0x000e620000000800 */
[----:B--2---:R-:W-:-:S07]  /*0ec0*/  IMAD R2, R7, R10, R6 ;  /* 0x0000000a07027224 */ /* 0x004fce00078e0206 */
[----:B------:R-:W2:Y:S01]  /*0ed0*/  LDC R25, c[0x0][0x600] ;  /* 0x00018000ff197b82 */ /* 0x000ea20000000800 */
[-CC-:B----4-:R-:W-:Y:S02]  /*0ee0*/  SHF.R.U64 R32, R20, R22.reuse, R9.reuse ;  /* 0x0000001614207219 */ /* 0x190fe40000001209 */
[----:B------:R-:W-:Y:S01]  /*0ef0*/  SHF.R.U32.HI R7, RZ, R22, R9 ;  /* 0x00000016ff077219 */ /* 0x000fe20000011609 */
[----:B------:R-:W-:-:S04]  /*0f00*/  IMAD.MOV.U32 R9, RZ, RZ, 0x1 ;  /* 0x00000001ff097424 */ /* 0x000fc800078e00ff */
[----:B------:R-:W4:Y:S01]  /*0f10*/  LDC R28, c[0x0][0x648] ;  /* 0x00019200ff1c7b82 */ /* 0x000f220000000800 */
[-C--:B0-----:R-:W-:Y:S02]  /*0f20*/  SHF.L.U32 R6, R11, R24.reuse, RZ ;  /* 0x000000180b067219 */ /* 0x081fe400000006ff */
[--C-:B------:R-:W-:Y:S02]  /*0f30*/  SHF.R.U64 R22, R32, R24, R7.reuse ;  /* 0x0000001820167219 */ /* 0x100fe40000001207 */
[----:B------:R-:W-:Y:S02]  /*0f40*/  LOP3.LUT R13, RZ, R6, RZ, 0x33, !PT ;  /* 0x00000006ff0d7212 */ /* 0x000fe400078e33ff */
[-C--:B------:R-:W-:Y:S01]  /*0f50*/  SHF.R.U32.HI R7, RZ, R24.reuse, R7 ;  /* 0x00000018ff077219 */ /* 0x080fe20000011607 */
[----:B------:R-:W0:Y:S01]  /*0f60*/  LDC R29, c[0x0][0x638] ;  /* 0x00018e00ff1d7b82 */ /* 0x000e220000000800 */
[----:B------:R-:W-:Y:S01]  /*0f70*/  SHF.L.U32 R12, R9, R24, RZ ;  /* 0x00000018090c7219 */ /* 0x000fe200000006ff */
[----:B------:R-:W-:-:S06]  /*0f80*/  IMAD.MOV.U32 R6, RZ, RZ, R22 ;  /* 0x000000ffff067224 */ /* 0x000fcc00078e0016 */
[----:B------:R-:W0:Y:S01]  /*0f90*/  LDC R30, c[0x0][0x610] ;  /* 0x00018400ff1e7b82 */ /* 0x000e220000000800 */
[----:B-1-3--:R-:W-:Y:S05]  /*0fa0*/  @!P0 BRA `(.L_x_12) ;  /* 0x0000000000288947 */ /* 0x00afea0003800000 */
[----:B------:R-:W1:Y:S02]  /*0fb0*/  LDC R11, c[0x0][0x64c] ;  /* 0x00019300ff0b7b82 */ /* 0x000e640000000800 */
[----:B-1----:R-:W-:-:S05]  /*0fc0*/  IADD3 R11, P0, R22, R11, RZ ;  /* 0x0000000b160b7210 */ /* 0x002fca0007f1e0ff */
        /* <DEDUP_REMOVED lines=8> */
.L_x_12:
[----:B----4-:R-:W-:Y:S01]  /*1050*/  SHF.R.U64 R6, R6, R28, R7 ;  /* 0x0000001c06067219 */ /* 0x010fe20000001207 */
[----:B--2---:R-:W-:Y:S01]  /*1060*/  VIADD R7, R25, 0xffffffff ;  /* 0xffffffff19077836 */ /* 0x004fe20000000000 */
[----:B------:R-:W-:Y:S01]  /*1070*/  LOP3.LUT R13, R32, R13, RZ, 0xc0, !PT ;  /* 0x0000000d200d7212 */ /* 0x000fe200078ec0ff */
[----:B------:R-:W-:Y:S02]  /*1080*/  IMAD.MOV R15, RZ, RZ, -R15 ;  /* 0x000000ffff0f7224 */ /* 0x000fe400078e0a0f */
[----:B------:R-:W-:Y:S01]  /*1090*/  IMAD.MOV R8, RZ, RZ, -R6 ;  /* 0x000000ffff087224 */ /* 0x000fe200078e0a06 */
[----:B------:R-:W-:Y:S01]  /*10a0*/  LOP3.LUT R7, R20, R7, RZ, 0xc0, !PT ;  /* 0x0000000714077212 */ /* 0x000fe200078ec0ff */
[----:B------:R-:W-:Y:S02]  /*10b0*/  IMAD R13, R12, R6, R13 ;  /* 0x000000060c0d7224 */ /* 0x000fe400078e020d */
[----:B------:R-:W-:Y:S02]  /*10c0*/  @P1 IMAD R2, R19, R15, R14 ;  /* 0x0000000f13021224 */ /* 0x000fe400078e020e */
[----:B0-----:R-:W-:-:S02]  /*10d0*/  IMAD R6, R8, R29, R22 ;  /* 0x0000001d08067224 */ /* 0x001fc400078e0216 */
[----:B------:R-:W-:Y:S02]  /*10e0*/  IMAD R2, R13, R30, R2 ;  /* 0x0000001e0d027224 */ /* 0x000fe400078e0202 */
[----:B------:R-:W-:Y:S02]  /*10f0*/  IMAD R19, R6, R25, R7 ;  /* 0x0000001906137224 */ /* 0x000fe400078e0207 */
[----:B------:R-:W-:-:S03]  /*1100*/  IMAD.MOV.U32 R8, RZ, RZ, 0x1 ;  /* 0x00000001ff087424 */ /* 0x000fc600078e00ff */
[----:B------:R-:W-:Y:S02]  /*1110*/  SEL R22, R19, R2, !P1 ;  /* 0x0000000213167207 */ /* 0x000fe40004800000 */
[----:B------:R-:W-:Y:S01]  /*1120*/  SEL R19, R2, R19, !P1 ;  /* 0x0000001302137207 */ /* 0x000fe20004800000 */
[----:B------:R-:W-:-:S07]  /*1130*/  IMAD.MOV.U32 R2, RZ, RZ, R31 ;  /* 0x000000ffff027224 */ /* 0x000fce00078e001f */
.L_x_10:
[----:B------:R-:W-:Y:S05]  /*1140*/  @!P2 BRA `(.L_x_13) ;  /* 0x000000b00054a947 */ /* 0x000fea0003800000 */
[----:B------:R-:W-:-:S13]  /*1150*/  ISETP.GT.U32.AND P0, PT, R33, 0x1, PT ;  /* 0x000000012100780c */ /* 0x000fda0003f04070 */
[----:B------:R-:W-:Y:S05]  /*1160*/  @P0 EXIT ;  /* 0x000000000000094d */ /* 0x000fea0003800000 */
.L_x_14:
[----:B------:R-:W-:-:S08]  /*1170*/  NOP ;  /* 0x0000000000007918 */ /* 0x000fd00000000000 */
[----:B------:R-:W1:Y:S02]  /*1180*/  USETMAXREG.TRY_ALLOC.CTAPOOL UP0, 0xe8 ;  /* 0x000000e8000079c8 */ /* 0x000e640008000600 */
[----:B-1----:R-:W-:-:S13]  /*1190*/  PLOP3.LUT P0, PT, PT, PT, UP0, 0x80, 0x0 ;  /* 0x000000000000781c */ /* 0x002fda0003f0f008 */
[----:B------:R-:W-:Y:S05]  /*11a0*/  @!P0 BRA `(.L_x_14) ;  /* 0xfffffffc00f08947 */ /* 0x000fea000383ffff */
[----:B------:R-:W-:-:S13]  /*11b0*/  LOP3.LUT P0, RZ, R8, 0xff, RZ, 0xc0, !PT ;  /* 0x000000ff08ff7812 */ /* 0x000fda000780c0ff */
[----:B------:R-:W-:Y:S05]  /*11c0*/  @!P0 EXIT ;  /* 0x000000000000894d */ /* 0x000fea0003800000 */
[----:B------:R-:W1:Y:S01]  /*11d0*/  S2UR UR4, SR_CgaCtaId ;  /* 0x00000000000479c3 */ /* 0x000e620000008800 */
[----:B------:R-:W-:Y:S01]  /*11e0*/  VIADD R6, R5, 0xffffffff ;  /* 0xffffffff05067836 */ /* 0x000fe20000000000 */
[----:B------:R-:W-:Y:S01]  /*11f0*/  SHF.R.S32.HI R0, RZ, 0x1f, R3 ;  /* 0x0000001fff007819 */ /* 0x000fe20000011403 */
[----:B------:R-:W-:Y:S01]  /*1200*/  UMOV UR40, 0x400 ;  /* 0x0000040000287882 */ /* 0x000fe20000000000 */
[----:B------:R-:W-:Y:S01]  /*1210*/  UISETP.LT.AND UP0, UPT, UR38, 0x1, UPT ;  /* 0x000000012600788c */ /* 0x000fe2000bf01270 */
[----:B------:R-:W-:Y:S01]  /*1220*/  LOP3.LUT R146, R16, 0x1, RZ, 0xfc, !PT ;  /* 0x0000000110927812 */ /* 0x000fe200078efcff */
[----:B------:R-:W-:Y:S01]  /*1230*/  USHF.L.U32 UR39, UR38, 0x1, URZ ;  /* 0x0000000126277899 */ /* 0x000fe2000800063f */
[----:B------:R-:W-:Y:S01]  /*1240*/  R2UR UR41, R6 ;  /* 0x00000000062972ca */ /* 0x000fe200000e0000 */
[----:B------:R-:W-:Y:S01]  /*1250*/  USEL UR43, UR38, 0x1, UP0 ;  /* 0x00000001262b7887 */ /* 0x000fe20008000000 */
[CC--:B------:R-:W-:Y:S02]  /*1260*/  LEA.HI R4, R0.reuse, R3.reuse, RZ, 0x2 ;  /* 0x0000000300047211 */ /* 0x0c0fe400078f10ff */
[----:B------:R-:W-:Y:S01]  /*1270*/  LEA.HI R0, R0, R3, RZ, 0x5 ;  /* 0x0000000300007211 */ /* 0x000fe200078f28ff */
[----:B------:R-:W-:Y:S01]  /*1280*/  UIADD3 UR43, -UR43, UR38, URZ ;  /* 0x000000262b2b7290 */ /* 0x000fe2000fffe13f */
[----:B------:R-:W-:-:S02]  /*1290*/  SHF.R.S32.HI R138, RZ, 0x2, R4 ;  /* 0x00000002ff8a7819 */ /* 0x000fc40000011404 */
[----:B------:R-:W-:Y:S02]  /*12a0*/  SHF.R.S32.HI R5, RZ, 0x1f, R4 ;  /* 0x0000001fff057819 */ /* 0x000fe40000011404 */
[----:B------:R-:W-:Y:S02]  /*12b0*/  LOP3.LUT R140, R4, 0xfffffffc, RZ, 0xc0, !PT ;  /* 0xfffffffc048c7812 */ /* 0x000fe400078ec0ff */
[----:B------:R-:W-:Y:S01]  /*12c0*/  LEA.HI R5, R5, R138, RZ, 0x3 ;  /* 0x0000008a05057211 */ /* 0x000fe200078f18ff */
[----:B------:R-:W-:Y:S01]  /*12d0*/  USHF.L.U32 UR41, UR41, 0x3, URZ ;  /* 0x0000000329297899 */ /* 0x000fe2000800063f */
[----:B------:R-:W-:Y:S01]  /*12e0*/  ISETP.NE.AND P0, PT, R6, RZ, PT ;  /* 0x000000ff0600720c */ /* 0x000fe20003f05270 */
[----:B------:R-:W-:Y:S01]  /*12f0*/  IMAD.IADD R140, R3, 0x1, -R140 ;  /* 0x00000001038c7824 */ /* 0x000fe200078e0a8c */
[----:B------:R-:W-:Y:S01]  /*1300*/  LOP3.LUT R5, R5, 0xfffffff8, RZ, 0xc0, !PT ;  /* 0xfffffff805057812 */ /* 0x000fe200078ec0ff */
[----:B-1----:R-:W-:Y:S01]  /*1310*/  ULEA UR40, UR4, UR40, 0x18 ;  /* 0x0000002804287291 */ /* 0x002fe2000f8ec03f */
[----:B------:R-:W-:Y:S01]  /*1320*/  SEL R147, RZ, 0x1, P0 ;  /* 0x00000001ff937807 */ /* 0x000fe20000000000 */
[----:B------:R-:W-:Y:S01]  /*1330*/  IMAD.U32 R142, RZ, RZ, UR41 ;  /* 0x00000029ff8e7e24 */ /* 0x000fe2000f8e00ff */
[----:B------:R-:W-:Y:S01]  /*1340*/  ULDC UR4, c[0x0][0x284] ;  /* 0x0000a10000047ab9 */ /* 0x000fe20000000800 */
[----:B------:R-:W-:Y:S01]  /*1350*/  IMAD.IADD R138, R138, 0x1, -R5 ;  /* 0x000000018a8a7824 */ /* 0x000fe200078e0a05 */
[----:B------:R-:W-:Y:S01]  /*1360*/  UIADD3 UR42, UR40, 0x40, URZ ;  /* 0x00000040282a7890 */ /* 0x000fe2000fffe03f */
[----:B------:R-:W-:-:S02]  /*1370*/  SHF.R.S32.HI R5, RZ, 0x5, R0 ;  /* 0x00000005ff057819 */ /* 0x000fc40000011400 */
[C---:B------:R-:W-:Y:S02]  /*1380*/  LOP3.LUT R144, R142.reuse, 0x8, RZ, 0xc0, !PT ;  /* 0x000000088e907812 */ /* 0x040fe400078ec0ff */
[--C-:B------:R-:W-:Y:S01]  /*1390*/  SHF.R.S32.HI R139, RZ, 0x1f, R138.reuse ;  /* 0x0000001fff8b7819 */ /* 0x100fe2000001148a */
[C-C-:B------:R-:W-:Y:S01]  /*13a0*/  IMAD R145, R5.reuse, -0x10, -R138.reuse ;  /* 0xfffffff005917824 */ /* 0x140fe200078e0a8a */
[----:B------:R-:W-:Y:S01]  /*13b0*/  LOP3.LUT R142, R142, 0x8, RZ, 0xc, !PT ;  /* 0x000000088e8e7812 */ /* 0x000fe200078e0cff */
[----:B------:R-:W-:Y:S01]  /*13c0*/  IMAD.U32 R141, RZ, RZ, UR42 ;  /* 0x0000002aff8d7e24 */ /* 0x000fe2000f8e00ff */
[----:B------:R-:W-:Y:S01]  /*13d0*/  LOP3.LUT R144, R144, 0x18, RZ, 0x3c, !PT ;  /* 0x0000001890907812 */ /* 0x000fe200078e3cff */
[----:B------:R-:W-:-:S04]  /*13e0*/  IMAD.WIDE R138, R5, 0x10, R138 ;  /* 0x00000010058a7825 */ /* 0x000fc800078e028a */
[----:B------:R-:W-:Y:S02]  /*13f0*/  VIADD R143, R141, UR41 ;  /* 0x000000298d8f7c36 */ /* 0x000fe40008000000 */
[----:B------:R-:W-:-:S07]  /*1400*/  VIADD R145, R145, UR4 ;  /* 0x0000000491917c36 */ /* 0x000fce0008000000 */
.L_x_258:
[----:B------:R-:W-:Y:S01]  /*1410*/  SHF.L.U32 R0, R147, 0x1f, RZ ;  /* 0x0000001f93007819 */ /* 0x000fe200000006ff */
[----:B------:R-:W-:Y:S02]  /*1420*/  ULDC UR4, c[0x0][0x28c] ;  /* 0x0000a30000047ab9 */ /* 0x000fe40000000800 */
[----:B------:R-:W-:Y:S01]  /*1430*/  ISETP.LT.AND P1, PT, RZ, UR4, PT ;  /* 0x00000004ff007c0c */ /* 0x000fe2000bf21270 */
[----:B------:R-:W1:Y:S02]  /*1440*/  SYNCS.PHASECHK.TRANS64.TRYWAIT P0, [R141+UR41], R0 ;  /* 0x000000008d0075a7 */ /* 0x000e640008000169 */
[----:B-1-3--:R-:W-:Y:S10]  /*1450*/  @!P0 BRA `(.L_x_15) ;  /* 0x000000bc00948947 */ /* 0x00aff40003800000 */
.L_x_279:
[----:B------:R-:W-:Y:S05]  /*1460*/  @P1 BRA `(.L_x_16) ;  /* 0x0000000000401947 */ /* 0x000fea0003800000 */
[----:B-1----:R-:W-:Y:S01]  /*1470*/  MOV R0, 0x0 ;  /* 0x0000000000007802 */ /* 0x002fe20000000f00 */
[----:B------:R-:W-:Y:S01]  /*1480*/  ULDC.64 UR4, c[0x4][0x68] ;  /* 0x01001a0000047ab9 */ /* 0x000fe20000000a00 */
[----:B------:R-:W-:Y:S01]  /*1490*/  ULDC.64 UR6, c[0x4][0x8] ;  /* 0x0100020000067ab9 */ /* 0x000fe20000000a00 */
[----:B------:R-:W-:Y:S01]  /*14a0*/  IMAD.U32 R4, RZ, RZ, UR4 ;  /* 0x00000004ff047e24 */ /* 0x000fe2000f8e00ff */
[----:B------:R1:W2:Y:S01]  /*14b0*/  LDC.64 R14, c[0x4][R0] ;  /* 0x01000000000e7b82 */ /* 0x0002a20000000a00 */
[----:B------:R-:W-:Y:S01]  /*14c0*/  IMAD.U32 R5, RZ, RZ, UR5 ;  /* 0x00000005ff057e24 */ /* 0x000fe2000f8e00ff */
[----:B------:R-:W-:Y:S01]  /*14d0*/  ULDC.64 UR4, c[0x4][0x70] ;  /* 0x01001c0000047ab9 */ /* 0x000fe20000000a00 */
[----:B------:R-:W-:Y:S02]  /*14e0*/  IMAD.U32 R10, RZ, RZ, UR6 ;  /* 0x00000006ff0a7e24 */ /* 0x000fe4000f8e00ff */
[----:B------:R-:W-:Y:S02]  /*14f0*/  IMAD.U32 R6, RZ, RZ, UR4 ;  /* 0x00000004ff067e24 */ /* 0x000fe4000f8e00ff */
[----:B------:R-:W-:-:S02]  /*1500*/  IMAD.U32 R7, RZ, RZ, UR5 ;  /* 0x00000005ff077e24 */ /* 0x000fc4000f8e00ff */
[----:B------:R-:W-:Y:S02]  /*1510*/  IMAD.U32 R11, RZ, RZ, UR7 ;  /* 0x00000007ff0b7e24 */ /* 0x000fe4000f8e00ff */
[----:B------:R-:W-:Y:S02]  /*1520*/  IMAD.MOV.U32 R8, RZ, RZ, 0x1e1 ;  /* 0x000001e1ff087424 */ /* 0x000fe400078e00ff */
[----:B0-----:R-:W-:Y:S02]  /*1530*/  IMAD.MOV.U32 R12, RZ, RZ, 0x1 ;  /* 0x00000001ff0c7424 */ /* 0x001fe400078e00ff */
[----:B-1----:R-:W-:-:S07]  /*1540*/  IMAD.MOV.U32 R13, RZ, RZ, RZ ;  /* 0x000000ffff0d7224 */ /* 0x002fce00078e00ff */
[----:B------:R-:W-:-:S07]  /*1550*/  LEPC R20, `(.L_x_16) ;  /* 0x000000001014794e */ /* 0x000fce0000000000 */
[----:B--2--5:R-:W-:Y:S05]  /*1560*/  CALL.ABS.NOINC R14 ;  /* 0x000000000e007343 */ /* 0x024fea0003c00000 */
.L_x_16:
[----:B------:R-:W-:-:S13]  /*1570*/  ISETP.NE.AND P0, PT, R146, 0x3, PT ;  /* 0x000000039200780c */ /* 0x000fda0003f05270 */
[----:B------:R-:W-:Y:S05]  /*1580*/  @!P0 BRA `(.L_x_17) ;  /* 0x0000000000048947 */ /* 0x000fea0003800000 */
[----:B------:R-:W-:Y:S01]  /*1590*/  BPT.TRAP 0x1 ;  /* 0x000000040000795c */ /* 0x000fe20000300000 */
.L_x_17:
[----:B------:R-:W-:Y:S02]  /*15a0*/  IMAD.U32 R3, RZ, RZ, UR36 ;  /* 0x00000024ff037e24 */ /* 0x000fe4000f8e00ff */
[----:B-1----:R-:W-:-:S03]  /*15b0*/  IMAD.U32 R0, RZ, RZ, UR37 ;  /* 0x00000025ff007e24 */ /* 0x002fc6000f8e00ff */
[----:B------:R-:W-:Y:S02]  /*15c0*/  LEA R3, R3, UR40, 0x3 ;  /* 0x0000002803037c11 */ /* 0x000fe4000f8e18ff */
[----:B------:R-:W-:-:S04]  /*15d0*/  SHF.L.U32 R0, R0, 0x1f, RZ ;  /* 0x0000001f00007819 */ /* 0x000fc800000006ff */
[----:B------:R1:W2:Y:S01]  /*15e0*/  SYNCS.PHASECHK.TRANS64.TRYWAIT P1, [R3+URZ], R0 ;  /* 0x00000000030075a7 */ /* 0x0002a2000802017f */
[----:B------:R-:W-:Y:S05]  /*15f0*/  @!P0 BRA `(.L_x_18) ;  /* 0x0000000000048947 */ /* 0x000fea0003800000 */
[----:B------:R-:W-:Y:S01]  /*1600*/  BPT.TRAP 0x1 ;  /* 0x000000040000795c */ /* 0x000fe20000300000 */
.L_x_18:
[----:B------:R-:W-:-:S05]  /*1610*/  IMAD.U32 R4, RZ, RZ, UR43 ;  /* 0x0000002bff047e24 */ /* 0x000fca000f8e00ff */
[----:B------:R-:W-:Y:S01]  /*1620*/  ISETP.GE.AND P2, PT, R4, 0x1, PT ;  /* 0x000000010400780c */ /* 0x000fe20003f46270 */
[----:B--2---:R-:W-:-:S12]  /*1630*/  @P1 BRA `(.L_x_19) ;  /* 0x0000000000081947 */ /* 0x004fd80003800000 */
[----:B------:R-:W2:Y:S02]  /*1640*/  SYNCS.PHASECHK.TRANS64.TRYWAIT P1, [R3+URZ], R0 ;  /* 0x00000000030075a7 */ /* 0x000ea4000802017f */
[----:B--2---:R-:W-:Y:S05]  /*1650*/  @!P1 BRA `(.L_x_20) ;  /* 0x000000bc00289947 */ /* 0x004fea0003800000 */
.L_x_19:
[----:B------:R-:W-:Y:S05]  /*1660*/  WARPSYNC.ALL ;  /* 0x0000000000007948 */ /* 0x000fea0003800000 */
[----:B------:R-:W-:Y:S01]  /*1670*/  UIADD3 UR5, UR40, 0x100, URZ ;  /* 0x0000010028057890 */ /* 0x000fe2000fffe03f */
[----:B------:R-:W-:Y:S01]  /*1680*/  WARPGROUP.ARRIVE ;  /* 0x00000000000079c5 */ /* 0x000fe20000000000 */
[----:B------:R-:W-:Y:S02]  /*1690*/  UIADD3 UR4, UR40, 0xc100, URZ ;  /* 0x0000c10028047890 */ /* 0x000fe4000fffe03f */
[----:B------:R-:W-:Y:S02]  /*16a0*/  USHF.R.U32.HI UR5, URZ, 0x4, UR5 ;  /* 0x000000043f057899 */ /* 0x000fe40008011605 */
[----:B------:R-:W-:-:S02]  /*16b0*/  USHF.R.U32.HI UR4, URZ, 0x4, UR4 ;  /* 0x000000043f047899 */ /* 0x000fc40008011604 */
[----:B------:R-:W-:Y:S02]  /*16c0*/  ULOP3.LUT UR6, UR5, 0x3fff, URZ, 0xc0, !UPT ;  /* 0x00003fff05067892 */ /* 0x000fe4000f8ec03f */
[----:B------:R-:W-:Y:S02]  /*16d0*/  ULOP3.LUT UR5, UR4, 0x3fff, URZ, 0xc0, !UPT ;  /* 0x00003fff04057892 */ /* 0x000fe4000f8ec03f */
[----:B------:R-:W-:Y:S02]  /*16e0*/  ULOP3.LUT UR4, UR6, 0x10000, URZ, 0xfc, !UPT ;  /* 0x0001000006047892 */ /* 0x000fe4000f8efc3f */
[----:B------:R-:W-:Y:S02]  /*16f0*/  ULOP3.LUT UR5, UR5, 0x10000, URZ, 0xfc, !UPT ;  /* 0x0001000005057892 */ /* 0x000fe4000f8efc3f */
[----:B------:R-:W-:Y:S02]  /*1700*/  ULEA UR8, UR36, UR4, 0xa ;  /* 0x0000000424087291 */ /* 0x000fe4000f8e503f */
[----:B------:R-:W-:Y:S01]  /*1710*/  UIMAD UR6, UR36, 0xe00, UR5 ;  /* 0x00000e00240678a4 */ /* 0x000fe2000f8e0205 */
[----:B------:R-:W-:Y:S01]  /*1720*/  UMOV UR9, 0x40000040 ;  /* 0x4000004000097882 */ /* 0x000fe20000000000 */
[----:B------:R-:W-:-:S02]  /*1730*/  UMOV UR11, 0x40000040 ;  /* 0x40000040000b7882 */ /* 0x000fc40000000000 */
[----:B------:R-:W-:Y:S01]  /*1740*/  UIADD3 UR14, UR6, 0x100, URZ ;  /* 0x00000100060e7890 */ /* 0x000fe2000fffe03f */
[----:B------:R-:W-:Y:S02]  /*1750*/  UMOV UR12, UR8 ;  /* 0x00000008000c7c82 */ /* 0x000fe40008000000 */
[----:B------:R-:W-:Y:S01]  /*1760*/  UMOV UR10, UR6 ;  /* 0x00000006000a7c82 */ /* 0x000fe20008000000 */
[----:B------:R-:W-:Y:S01]  /*1770*/  UMOV UR13, UR9 ;  /* 0x00000009000d7c82 */ /* 0x000fe20008000000 */
[----:B------:R-:W-:Y:S01]  /*1780*/  HGMMA.64x32x16.F32.BF16 R120, gdesc[UR8], RZ, !UPT, gsb0 ;  /* 0x00600000087879f0 */ /* 0x000fe2000c0018ff */
[----:B------:R-:W-:Y:S01]  /*1790*/  UMOV UR15, 0x40000040 ;  /* 0x40000040000f7882 */ /* 0x000fe20000000000 */
[----:B------:R-:W-:Y:S02]  /*17a0*/  UIADD3 UR7, UR6, 0x200, URZ ;  /* 0x0000020006077890 */ /* 0x000fe4000fffe03f */
[----:B------:R-:W-:Y:S02]  /*17b0*/  UIADD3 UR10, UR6, 0x300, URZ ;  /* 0x00000300060a7890 */ /* 0x000fe4000fffe03f */
[----:B------:R-:W-:Y:S01]  /*17c0*/  UIADD3 UR11, UR6, 0x400, URZ ;  /* 0x00000400060b7890 */ /* 0x000fe2000fffe03f */
[----:B------:R-:W-:-:S02]  /*17d0*/  WARPGROUP.DEPBAR.LE gsb0, 0x0 ;  /* 0x00008000000079c5 */ /* 0x000fc40000010000 */
[----:B------:R-:W-:-:S06]  /*17e0*/  WARPGROUP.ARRIVE ;  /* 0x00000000000079c5 */ /* 0x000fcc0000000000 */
[----:B------:R-:W-:Y:S01]  /*17f0*/  HGMMA.64x32x16.F32.BF16 R104, gdesc[UR12], RZ, !UPT, gsb0 ;  /* 0x006000000c6879f0 */ /* 0x000fe2000c0018ff */
[----:B------:R-:W-:Y:S01]  /*1800*/  UMOV UR12, UR8 ;  /* 0x00000008000c7c82 */ /* 0x000fe20008000000 */
[----:B------:R-:W-:Y:S01]  /*1810*/  UMOV UR13, UR9 ;  /* 0x00000009000d7c82 */ /* 0x000fe20008000000 */
[----:B------:R-:W-:Y:S01]  /*1820*/  UMOV UR14, UR7 ;  /* 0x00000007000e7c82 */ /* 0x000fe20008000000 */
[----:B------:R-:W-:Y:S01]  /*1830*/  UMOV UR15, 0x40000040 ;  /* 0x40000040000f7882 */ /* 0x000fe20000000000 */
[----:B------:R-:W-:Y:S01]  /*1840*/  UIADD3 UR7, UR6, 0x500, URZ ;  /* 0x0000050006077890 */ /* 0x000fe2000fffe03f */
[----:B------:R-:W-:Y:S02]  /*1850*/  WARPGROUP.DEPBAR.LE gsb0, 0x0 ;  /* 0x00008000000079c5 */ /* 0x000fe40000010000 */
        /* <DEDUP_REMOVED lines=14> */
[----:B------:R-:W-:Y:S01]  /*1940*/  UMOV UR11, 0x40000040 ;  /* 0x40000040000b7882 */ /* 0x000fe20000000000 */
        /* <DEDUP_REMOVED lines=15> */
[----:B------:R-:W-:Y:S02]  /*1a40*/  UIADD3 UR9, UR6, 0x202, URZ ;  /* 0x0000020206097890 */ /* 0x000fe4000fffe03f */
[----:B------:R-:W-:Y:S01]  /*1a50*/  UIADD3 UR10, UR6, 0x302, URZ ;  /* 0x00000302060a7890 */ /* 0x000fe2000fffe03f */
[----:B------:R-:W-:Y:S02]  /*1a60*/  WARPGROUP.DEPBAR.LE gsb0, 0x0 ;  /* 0x00008000000079c5 */ /* 0x000fe40000010000 */
[----:B------:R-:W-:-:S06]  /*1a70*/  WARPGROUP.ARRIVE ;  /* 0x00000000000079c5 */ /* 0x000fcc0000000000 */
[----:B------:R-:W-:Y:S01]  /*1a80*/  HGMMA.64x32x16.F32.BF16 R24, gdesc[UR12], RZ, !UPT, gsb0 ;  /* 0x006000000c1879f0 */ /* 0x000fe2000c0018ff */
[----:B------:R-:W-:Y:S02]  /*1a90*/  UIADD3 UR12, UR8, 0x2, URZ ;  /* 0x00000002080c7890 */ /* 0x000fe4000fffe03f */
[----:B------:R-:W-:Y:S01]  /*1aa0*/  UIADD3 UR14, UR6, 0x2, URZ ;  /* 0x00000002060e7890 */ /* 0x000fe2000fffe03f */
[----:B------:R-:W-:Y:S01]  /*1ab0*/  UMOV UR13, 0x40000040 ;  /* 0x40000040000d7882 */ /* 0x000fe20000000000 */
[----:B------:R-:W-:Y:S01]  /*1ac0*/  UMOV UR15, 0x40000040 ;  /* 0x40000040000f7882 */ /* 0x000fe20000000000 */
[----:B------:R-:W-:Y:S02]  /*1ad0*/  WARPGROUP.DEPBAR.LE gsb0, 0x0 ;  /* 0x00008000000079c5 */ /* 0x000fe40000010000 */
[----:B------:R-:W-:-:S06]  /*1ae0*/  WARPGROUP.ARRIVE ;  /* 0x00000000000079c5 */ /* 0x000fcc0000000000 */
[----:B------:R-:W-:Y:S01]  /*1af0*/  HGMMA.64x32x16.F32.BF16 R120, gdesc[UR12], R120, gsb0 ;  /* 0x006000000c7879f0 */ /* 0x000fe20008001878 */
[----:B------:R-:W-:Y:S01]  /*1b00*/  UMOV UR14, UR7 ;  /* 0x00000007000e7c82 */ /* 0x000fe20008000000 */
[----:B------:R-:W-:Y:S01]  /*1b10*/  UMOV UR15, 0x40000040 ;  /* 0x40000040000f7882 */ /* 0x000fe20000000000 */
[----:B------:R-:W-:Y:S01]  /*1b20*/  UIADD3 UR7, UR6, 0x402, URZ ;  /* 0x0000040206077890 */ /* 0x000fe2000fffe03f */
        /* <DEDUP_REMOVED lines=262> */
[----:B------:R-:W-:Y:S02]  /*2b90*/  UIADD3 UR12, UR6, 0xc06, URZ ;  /* 0x00000c06060c7890 */ /* 0x000fe4000fffe03f */
[----:B------:R-:W-:Y:S01]  /*2ba0*/  UIADD3 UR6, UR6, 0xd06, URZ ;  /* 0x00000d0606067890 */ /* 0x000fe2000fffe03f */
[----:B------:R-:W-:Y:S02]  /*2bb0*/  WARPGROUP.DEPBAR.LE gsb0, 0x0 ;  /* 0x00008000000079c5 */ /* 0x000fe40000010000 */
[----:B------:R-:W-:-:S06]  /*2bc0*/  WARPGROUP.ARRIVE ;  /* 0x00000000000079c5 */ /* 0x000fcc0000000000 */
[----:B------:R-:W-:Y:S01]  /*2bd0*/  HGMMA.64x32x16.F32.BF16 R88, gdesc[UR8], R88, gsb0 ;  /* 0x00600000085879f0 */ /* 0x000fe20008001858 */
[----:B------:R-:W-:Y:S01]  /*2be0*/  UMOV UR10, UR13 ;  /* 0x0000000d000a7c82 */ /* 0x000fe20008000000 */
[----:B------:R-:W-:Y:S01]  /*2bf0*/  UMOV UR11, 0x40000040 ;  /* 0x40000040000b7882 */ /* 0x000fe20000000000 */
        /* <DEDUP_REMOVED lines=17> */
[----:B------:R-:W-:Y:S03]  /*2d10*/  HGMMA.64x32x16.F32.BF16 R24, gdesc[UR8], R24, gsb0 ;  /* 0x00600000081879f0 */ /* 0x000fe60008001818 */
[----:B------:R-:W-:Y:S02]  /*2d20*/  WARPGROUP.DEPBAR.LE gsb0, 0x0 ;  /* 0x00008000000079c5 */ /* 0x000fe40000010000 */
[----:B------:R-:W-:Y:S05]  /*2d30*/  @!P2 BRA `(.L_x_21) ;  /* 0x000000180000a947 */ /* 0x000fea0003800000 */
[----:B------:R-:W-:Y:S01]  /*2d40*/  UIADD3 UR7, UR36, 0x1, URZ ;  /* 0x0000000124077890 */ /* 0x000fe2000fffe03f */
[----:B-12---:R-:W-:-:S03]  /*2d50*/  IMAD.U32 R0, RZ, RZ, UR43 ;  /* 0x0000002bff007e24 */ /* 0x006fc6000f8e00ff */
[----:B------:R-:W-:-:S04]  /*2d60*/  UISETP.NE.AND UP0, UPT, UR7, 0x3, UPT ;  /* 0x000000030700788c */ /* 0x000fc8000bf05270 */
[----:B------:R-:W-:Y:S02]  /*2d70*/  USEL UR6, URZ, 0x1, UP0 ;  /* 0x000000013f067887 */ /* 0x000fe40008000000 */
[----:B------:R-:W-:Y:S02]  /*2d80*/  USEL UR7, UR7, URZ, UP0 ;  /* 0x0000003f07077287 */ /* 0x000fe40008000000 */
[----:B------:R-:W-:-:S06]  /*2d90*/  ULOP3.LUT UR6, UR37, UR6, URZ, 0x3c, !UPT ;  /* 0x0000000625067292 */ /* 0x000fcc000f8e3c3f */
[----:B------:R-:W-:Y:S01]  /*2da0*/  IMAD.U32 R5, RZ, RZ, UR6 ;  /* 0x00000006ff057e24 */ /* 0x000fe2000f8e00ff */
[----:B------:R-:W-:-:S06]  /*2db0*/  UMOV UR6, UR36 ;  /* 0x0000002400067c82 */ /* 0x000fcc0008000000 */
.L_x_28:
[----:B-12---:R-:W-:Y:S05]  /*2dc0*/  @!P0 BRA `(.L_x_22) ;  /* 0x0000000000048947 */ /* 0x006fea0003800000 */
[----:B------:R-:W-:Y:S01]  /*2dd0*/  BPT.TRAP 0x1 ;  /* 0x000000040000795c */ /* 0x000fe20000300000 */
.L_x_22:
[----:B------:R-:W-:Y:S01]  /*2de0*/  ULEA UR8, UR7, UR40, 0x3 ;  /* 0x0000002807087291 */ /* 0x000fe2000f8e183f */
[----:B------:R-:W-:-:S08]  /*2df0*/  SHF.L.U32 R3, R5, 0x1f, RZ ;  /* 0x0000001f05037819 */ /* 0x000fd000000006ff */
[----:B------:R1:W2:Y:S01]  /*2e00*/  SYNCS.PHASECHK.TRANS64.TRYWAIT P1, [UR8], R3 ;  /* 0x00000003ff0075a7 */ /* 0x0002a20008020148 */
[----:B------:R-:W-:Y:S05]  /*2e10*/  @!P0 BRA `(.L_x_23) ;  /* 0x0000000000048947 */ /* 0x000fea0003800000 */
[----:B------:R-:W-:Y:S01]  /*2e20*/  BPT.TRAP 0x1 ;  /* 0x000000040000795c */ /* 0x000fe20000300000 */
.L_x_23:
[----:B--2---:R-:W-:Y:S05]  /*2e30*/  @P1 BRA `(.L_x_24) ;  /* 0x0000000000081947 */ /* 0x004fea0003800000 */
[----:B------:R-:W2:Y:S02]  /*2e40*/  SYNCS.PHASECHK.TRANS64.TRYWAIT P1, [UR8], R3 ;  /* 0x00000003ff0075a7 */ /* 0x000ea40008020148 */
[----:B--2---:R-:W-:Y:S05]  /*2e50*/  @!P1 BRA `(.L_x_25) ;  /* 0x000000a4003c9947 */ /* 0x004fea0003800000 */
.L_x_24:
[----:B------:R-:W-:Y:S01]  /*2e60*/  ULEA UR10, UR7, UR4, 0xa ;  /* 0x00000004070a7291 */ /* 0x000fe2000f8e503f */
[----:B------:R-:W-:Y:S01]  /*2e70*/  WARPGROUP.ARRIVE ;  /* 0x00000000000079c5 */ /* 0x000fe20000000000 */
[----:B------:R-:W-:Y:S01]  /*2e80*/  UIMAD UR8, UR7, 0xe00, UR5 ;  /* 0x00000e00070878a4 */ /* 0x000fe2000f8e0205 */
[----:B------:R-:W-:Y:S01]  /*2e90*/  UMOV UR13, 0x40000040 ;  /* 0x40000040000d7882 */ /* 0x000fe20000000000 */
[----:B------:R-:W-:Y:S02]  /*2ea0*/  UMOV UR15, 0x40000040 ;  /* 0x40000040000f7882 */ /* 0x000fe40000000000 */
[----:B------:R-:W-:Y:S01]  /*2eb0*/  UIADD3 UR9, UR8, 0x100, URZ ;  /* 0x0000010008097890 */ /* 0x000fe2000fffe03f */
[----:B------:R-:W-:Y:S02]  /*2ec0*/  UMOV UR12, UR10 ;  /* 0x0000000a000c7c82 */ /* 0x000fe40008000000 */
[----:B------:R-:W-:Y:S01]  /*2ed0*/  UMOV UR14, UR8 ;  /* 0x00000008000e7c82 */ /* 0x000fe20008000000 */
[----:B------:R-:W-:Y:S01]  /*2ee0*/  UIADD3 UR11, UR8, 0x200, URZ ;  /* 0x00000200080b7890 */ /* 0x000fe2000fffe03f */
[----:B------:R-:W-:Y:S01]  /*2ef0*/  HGMMA.64x32x16.F32.BF16 R120, gdesc[UR12], R120, gsb0 ;  /* 0x006000000c7879f0 */ /* 0x000fe20008001878 */
[----:B------:R-:W-:Y:S01]  /*2f00*/  UMOV UR15, 0x40000040 ;  /* 0x40000040000f7882 */ /* 0x000fe20000000000 */
[----:B------:R-:W-:Y:S01]  /*2f10*/  UMOV UR14, UR9 ;  /* 0x00000009000e7c82 */ /* 0x000fe20008000000 */
[----:B------:R-:W-:-:S02]  /*2f20*/  UIADD3 UR16, UR8, 0x300, URZ ;  /* 0x0000030008107890 */ /* 0x000fc4000fffe03f */
        /* <DEDUP_REMOVED lines=334> */
[----:B------:R-:W-:Y:S01]  /*4410*/  BPT.TRAP 0x1 ;  /* 0x000000040000795c */ /* 0x000fe20000300000 */
.L_x_26:
[----:B------:R-:W-:Y:S01]  /*4420*/  ULEA UR8, UR6, UR40, 0x3 ;  /* 0x0000002806087291 */ /* 0x000fe2000f8e183f */
[----:B------:R-:W-:-:S03]  /*4430*/  ISETP.GT.U32.AND P1, PT, R16, 0x1, PT ;  /* 0x000000011000780c */ /* 0x000fc60003f24070 */
[----:B------:R-:W-:-:S04]  /*4440*/  UIADD3 UR8, UR8, 0x18, URZ ;  /* 0x0000001808087890 */ /* 0x000fc8000fffe03f */
[----:B------:R-:W-:-:S09]  /*4450*/  UPRMT UR8, URZ, 0x654, UR8 ;  /* 0x000006543f087896 */ /* 0x000fd20008000008 */
[----:B------:R-:W-:Y:S01]  /*4460*/  SYNCS.ARRIVE.TRANS64.RED.A1T0 RZ, [UR8], RZ ;  /* 0x000000ffffff79a7 */ /* 0x000fe20008100408 */
[----:B------:R-:W-:Y:S05]  /*4470*/  @P1 BRA `(.L_x_27) ;  /* 0x0000000000041947 */ /* 0x000fea0003800000 */
[----:B------:R-:W-:Y:S01]  /*4480*/  BPT.TRAP 0x1 ;  /* 0x000000040000795c */ /* 0x000fe20000300000 */
.L_x_27:
[----:B------:R-:W-:Y:S01]  /*4490*/  UIADD3 UR7, UR7, 0x1, URZ ;  /* 0x0000000107077890 */ /* 0x000fe2000fffe03f */
[C---:B------:R-:W-:Y:S01]  /*44a0*/  ISETP.GT.AND P1, PT, R0.reuse, 0x1, PT ;  /* 0x000000010000780c */ /* 0x040fe20003f24270 */
[----:B------:R-:W-:Y:S01]  /*44b0*/  UIADD3 UR6, UR6, 0x1, URZ ;  /* 0x0000000106067890 */ /* 0x000fe2000fffe03f */
[----:B------:R-:W-:Y:S01]  /*44c0*/  VIADD R0, R0, 0xffffffff ;  /* 0xffffffff00007836 */ /* 0x000fe20000000000 */
[----:B------:R-:W-:Y:S02]  /*44d0*/  UISETP.NE.AND UP0, UPT, UR7, 0x3, UPT ;  /* 0x000000030700788c */ /* 0x000fe4000bf05270 */
[----:B------:R-:W-:Y:S02]  /*44e0*/  UISETP.NE.AND UP1, UPT, UR6, 0x3, UPT ;  /* 0x000000030600788c */ /* 0x000fe4000bf25270 */
[----:B------:R-:W-:Y:S02]  /*44f0*/  USEL UR8, URZ, 0x1, UP0 ;  /* 0x000000013f087887 */ /* 0x000fe40008000000 */
[----:B------:R-:W-:-:S02]  /*4500*/  USEL UR7, UR7, URZ, UP0 ;  /* 0x0000003f07077287 */ /* 0x000fc40008000000 */
[----:B------:R-:W-:Y:S02]  /*4510*/  USEL UR6, UR6, URZ, UP1 ;  /* 0x0000003f06067287 */ /* 0x000fe40008800000 */
[----:B------:R-:W-:Y:S01]  /*4520*/  LOP3.LUT R5, R5, UR8, RZ, 0x3c, !PT ;  /* 0x0000000805057c12 */ /* 0x000fe2000f8e3cff */
[----:B------:R-:W-:Y:S09]  /*4530*/  @P1 BRA `(.L_x_28) ;  /* 0xffffffe800201947 */ /* 0x000ff2000383ffff */
.L_x_21:
[----:B-12---:R-:W1:Y:S01]  /*4540*/  LDC R0, c[0x0][0x28c] ;  /* 0x0000a300ff007b82 */ /* 0x006e620000000800 */
[----:B------:R2:W-:Y:S01]  /*4550*/  SYNCS.ARRIVE.TRANS64.A1T0 RZ, [R142+UR42], RZ ;  /* 0x000000ff8eff79a7 */ /* 0x0005e2000810002a */
[----:B-1----:R-:W-:-:S13]  /*4560*/  ISETP.GE.AND P1, PT, R0, 0x1, PT ;  /* 0x000000010000780c */ /* 0x002fda0003f26270 */
[----:B--2---:R-:W-:Y:S05]  /*4570*/  @!P1 BRA `(.L_x_29) ;  /* 0x0000000000349947 */ /* 0x004fea0003800000 */
[----:B------:R-:W-:Y:S05]  /*4580*/  @!P0 BRA `(.L_x_30) ;  /* 0x0000000000048947 */ /* 0x000fea0003800000 */
[----:B------:R-:W-:Y:S01]  /*4590*/  BPT.TRAP 0x1 ;  /* 0x000000040000795c */ /* 0x000fe20000300000 */
.L_x_30:
[----:B------:R-:W-:Y:S01]  /*45a0*/  UIADD3 UR6, UR43, UR36, URZ ;  /* 0x000000242b067290 */ /* 0x000fe2000fffe03f */
[----:B------:R-:W-:-:S03]  /*45b0*/  ISETP.GT.U32.AND P0, PT, R16, 0x1, PT ;  /* 0x000000011000780c */ /* 0x000fc60003f04070 */
[----:B------:R-:W-:-:S04]  /*45c0*/  UIMAD.WIDE.U32 UR4, UR6, -0x55555555, URZ ;  /* 0xaaaaaaab060478a5 */ /* 0x000fc8000f8e003f */
[----:B------:R-:W-:-:S04]  /*45d0*/  USHF.R.U32.HI UR4, URZ, 0x1, UR5 ;  /* 0x000000013f047899 */ /* 0x000fc80008011605 */
[----:B------:R-:W-:-:S04]  /*45e0*/  UIMAD UR6, UR4, -0x3, UR6 ;  /* 0xfffffffd040678a4 */ /* 0x000fc8000f8e0206 */
[----:B------:R-:W-:-:S04]  /*45f0*/  ULEA UR6, UR6, UR40, 0x3 ;  /* 0x0000002806067291 */ /* 0x000fc8000f8e183f */
[----:B------:R-:W-:-:S04]  /*4600*/  UIADD3 UR6, UR6, 0x18, URZ ;  /* 0x0000001806067890 */ /* 0x000fc8000fffe03f */
[----:B------:R-:W-:-:S09]  /*4610*/  UPRMT UR6, URZ, 0x654, UR6 ;  /* 0x000006543f067896 */ /* 0x000fd20008000006 */
[----:B------:R-:W-:Y:S01]  /*4620*/  SYNCS.ARRIVE.TRANS64.RED.A1T0 RZ, [UR6], RZ ;  /* 0x000000ffffff79a7 */ /* 0x000fe20008100406 */
[----:B------:R-:W-:Y:S05]  /*4630*/  @P0 BRA `(.L_x_29) ;  /* 0x0000000000040947 */ /* 0x000fea0003800000 */
[----:B------:R-:W-:Y:S01]  /*4640*/  BPT.TRAP 0x1 ;  /* 0x000000040000795c */ /* 0x000fe20000300000 */
.L_x_29:
[----:B------:R-:W-:Y:S01]  /*4650*/  SHF.L.U32 R0, R147, 0x1f, RZ ;  /* 0x0000001f93007819 */ /* 0x000fe200000006ff */
[----:B------:R-:W-:Y:S01]  /*4660*/  UIADD3 UR36, UR39, UR36, URZ ;  /* 0x0000002427247290 */ /* 0x000fe2000fffe03f */
[----:B------:R-:W1:Y:S01]  /*4670*/  LDC R9, c[0x0][0x288] ;  /* 0x0000a200ff097b82 */ /* 0x000e620000000800 */
[----:B------:R-:W-:Y:S01]  /*4680*/  UISETP.GE.U32.AND UP1, UPT, UR39, 0x3, UPT ;  /* 0x000000032700788c */ /* 0x000fe2000bf26070 */
[----:B------:R-:W-:Y:S01]  /*4690*/  IMAD.SHL.U32 R10, R140, 0x2, RZ ;  /* 0x000000028c0a7824 */ /* 0x000fe200078e00ff */
[----:B------:R-:W-:Y:S02]  /*46a0*/  UISETP.GT.U32.AND UP0, UPT, UR36, 0x2, UPT ;  /* 0x000000022400788c */ /* 0x000fe4000bf04070 */
[----:B------:R-:W-:Y:S02]  /*46b0*/  UIMAD.WIDE.U32 UR4, UR36, -0x55555555, URZ ;  /* 0xaaaaaaab240478a5 */ /* 0x000fe4000f8e003f */
[----:B------:R-:W-:Y:S01]  /*46c0*/  UISETP.LT.U32.AND UP0, UPT, UR39, 0x3, UP0 ;  /* 0x000000032700788c */ /* 0x000fe20008701070 */
[----:B------:R-:W2:Y:S01]  /*46d0*/  SYNCS.PHASECHK.TRANS64.TRYWAIT P0, [R141+UR41+0x10], R0 ;  /* 0x000010008d0075a7 */ /* 0x000ea20008000169 */
[----:B------:R-:W-:Y:S01]  /*46e0*/  USHF.R.U32.HI UR4, URZ, 0x1, UR5 ;  /* 0x000000013f047899 */ /* 0x000fe20008011605 */
[----:B------:R-:W-:Y:S01]  /*46f0*/  SHF.R.S32.HI R11, RZ, 0x1f, R10 ;  /* 0x0000001fff0b7819 */ /* 0x000fe2000001140a */
[----:B------:R-:W-:-:S02]  /*4700*/  USEL UR6, URZ, 0x1, !UP0 ;  /* 0x000000013f067887 */ /* 0x000fc4000c000000 */
[----:B------:R-:W-:Y:S02]  /*4710*/  UIMAD UR36, UR4, -0x3, UR36 ;  /* 0xfffffffd042478a4 */ /* 0x000fe4000f8e0224 */
[----:B------:R-:W-:-:S04]  /*4720*/  ULOP3.LUT UR37, UR37, UR6, URZ, 0x3c, !UPT ;  /* 0x0000000625257292 */ /* 0x000fc8000f8e3c3f */
[----:B------:R-:W-:Y:S01]  /*4730*/  @UP1 ULOP3.LUT UR37, UR37, 0x1, UR4, 0x78, !UPT ;  /* 0x0000000125251892 */ /* 0x000fe2000f8e7804 */
[----:B-12---:R-:W-:Y:S11]  /*4740*/  @!P0 BRA `(.L_x_31) ;  /* 0x0000008c00188947 */ /* 0x006ff60003800000 */
.L_x_280:
[----:B------:R-:W-:Y:S01]  /*4750*/  IMAD.SHL.U32 R8, R19, 0x40, RZ ;  /* 0x0000004013087824 */ /* 0x000fe200078e00ff */
[----:B------:R-:W-:Y:S01]  /*4760*/  ULDC UR6, c[0x0][0x284] ;  /* 0x0000a10000067ab9 */ /* 0x000fe20000000800 */
[----:B------:R-:W-:Y:S01]  /*4770*/  IMAD R14, R22, 0xe0, RZ ;  /* 0x000000e0160e7824 */ /* 0x000fe200078e02ff */
[----:B------:R-:W-:Y:S01]  /*4780*/  SHF.R.S32.HI R149, RZ, 0x1f, R2 ;  /* 0x0000001fff957819 */ /* 0x000fe20000011402 */
[----:B------:R-:W-:Y:S01]  /*4790*/  ULDC.64 UR4, c[0x0][0x5d0] ;  /* 0x0001740000047ab9 */ /* 0x000fe20000000a00 */
[----:B------:R-:W-:Y:S01]  /*47a0*/  ISETP.GE.AND P0, PT, R8, UR6, PT ;  /* 0x0000000608007c0c */ /* 0x000fe2000bf06270 */
[----:B------:R-:W-:Y:S01]  /*47b0*/  IMAD.WIDE.U32 R4, R2, UR4, R10 ;  /* 0x0000000402047c25 */ /* 0x000fe2000f8e000a */
[----:B------:R-:W-:Y:S02]  /*47c0*/  SHF.R.S32.HI R15, RZ, 0x1f, R14 ;  /* 0x0000001fff0f7819 */ /* 0x000fe4000001140e */
[C---:B------:R-:W-:Y:S01]  /*47d0*/  ISETP.GE.OR P0, PT, R14.reuse, R9, P0 ;  /* 0x000000090e00720c */ /* 0x040fe20000706670 */
[----:B------:R-:W-:Y:S01]  /*47e0*/  IMAD R3, R149, UR4, RZ ;  /* 0x0000000495037c24 */ /* 0x000fe2000f8e02ff */
[----:B------:R-:W-:-:S03]  /*47f0*/  IADD3 R6, P1, R14, R4, RZ ;  /* 0x000000040e067210 */ /* 0x000fc60007f3e0ff */
[----:B------:R-:W-:-:S05]  /*4800*/  IMAD R3, R2, UR5, R3 ;  /* 0x0000000502037c24 */ /* 0x000fca000f8e0203 */
[----:B------:R-:W-:-:S03]  /*4810*/  IADD3.X R7, R15, R5, R3, P1, !PT ;  /* 0x000000050f077210 */ /* 0x000fc60000ffe403 */
[----:B------:R-:W-:Y:S05]  /*4820*/  @P0 BRA `(.L_x_32) ;  /* 0x0000007000ec0947 */ /* 0x000fea0003800000 */
[----:B------:R-:W2:Y:S01]  /*4830*/  LDC.64 R4, c[0x0][0x5c8] ;  /* 0x00017200ff047b82 */ /* 0x000ea20000000a00 */
[----:B-----5:R-:W-:Y:S01]  /*4840*/  FSETP.NEU.AND P0, PT, R137, RZ, PT ;  /* 0x000000ff8900720b */ /* 0x020fe20003f0d000 */
[----:B------:R-:W-:Y:S01]  /*4850*/  IMAD R3, R140, -0x2, R9 ;  /* 0xfffffffe8c037824 */ /* 0x000fe200078e0209 */
[----:B------:R-:W-:Y:S01]  /*4860*/  BSSY B0, `(.L_x_32) ;  /* 0x0000737000007945 */ /* 0x000fe20003800000 */
[----:B------:R-:W-:-:S04]  /*4870*/  IMAD.WIDE R154, R19, 0x40, R138 ;  /* 0x00000040139a7825 */ /* 0x000fc800078e028a */
[----:B-1----:R-:W-:Y:S02]  /*4880*/  IMAD.IADD R0, R3, 0x1, -R14 ;  /* 0x0000000103007824 */ /* 0x002fe400078e0a0e */
[----:B------:R-:W-:-:S03]  /*4890*/  IMAD.IADD R3, R145, 0x1, -R8 ;  /* 0x0000000191037824 */ /* 0x000fc600078e0a08 */
[----:B------:R-:W-:-:S04]  /*48a0*/  ISETP.GT.AND P1, PT, R0, RZ, PT ;  /* 0x000000ff0000720c */ /* 0x000fc80003f24270 */
[----:B------:R-:W-:Y:S01]  /*48b0*/  ISETP.GT.AND P2, PT, R3, RZ, P1 ;  /* 0x000000ff0300720c */ /* 0x000fe20000f44270 */
[-C--:B--2---:R-:W-:Y:S02]  /*48c0*/  IMAD R8, R155, R4.reuse, RZ ;  /* 0x000000049b087224 */ /* 0x084fe400078e02ff */
[----:B------:R-:W-:-:S04]  /*48d0*/  IMAD.WIDE.U32 R6, R154, R4, R6 ;  /* 0x000000049a067225 */ /* 0x000fc800078e0006 */
[----:B------:R-:W-:-:S04]  /*48e0*/  IMAD R9, R154, R5, R8 ;  /* 0x000000059a097224 */ /* 0x000fc800078e0208 */
[----:B------:R-:W-:Y:S01]  /*48f0*/  IMAD.IADD R9, R7, 0x1, R9 ;  /* 0x0000000107097824 */ /* 0x000fe200078e0209 */
[----:B------:R-:W-:Y:S06]  /*4900*/  @!P0 BRA `(.L_x_33) ;  /* 0x0000004800f88947 */ /* 0x000fec0003800000 */
[----:B------:R-:W1:Y:S01]  /*4910*/  LDC.64 R20, c[0x0][0x5b8] ;  /* 0x00016e00ff147b82 */ /* 0x000e620000000a00 */
[----:B------:R-:W-:-:S07]  /*4920*/  ULDC.64 UR4, c[0x0][0x5c0] ;  /* 0x0001700000047ab9 */ /* 0x000fce0000000a00 */
[----:B------:R-:W2:Y:S08]  /*4930*/  LDC.64 R158, c[0x0][0x5b0] ;  /* 0x00016c00ff9e7b82 */ /* 0x000eb00000000a00 */
[----:B0-----:R-:W0:Y:S01]  /*4940*/  LDC.64 R12, c[0x0][0x5a8] ;  /* 0x00016a00ff0c7b82 */ /* 0x001e220000000a00 */
[-C--:B-1----:R-:W-:Y:S02]  /*4950*/  IMAD R7, R149, R20.reuse, RZ ;  /* 0x0000001495077224 */ /* 0x082fe400078e02ff */
[----:B------:R-:W-:-:S04]  /*4960*/  IMAD.WIDE.U32 R148, R2, R20, R10 ;  /* 0x0000001402947225 */ /* 0x000fc800078e000a */
[----:B------:R-:W-:Y:S01]  /*4970*/  IMAD R157, R2, R21, R7 ;  /* 0x00000015029d7224 */ /* 0x000fe200078e0207 */
[----:B------:R-:W-:Y:S01]  /*4980*/  IADD3 R150, P0, R14, R148, RZ ;  /* 0x000000940e967210 */ /* 0x000fe20007f1e0ff */
[----:B--2---:R-:W-:-:S03]  /*4990*/  IMAD R7, R155, R158, RZ ;  /* 0x0000009e9b077224 */ /* 0x004fc600078e02ff */
[----:B------:R-:W-:Y:S01]  /*49a0*/  IADD3.X R151, R15, R149, R157, P0, !PT ;  /* 0x000000950f977210 */ /* 0x000fe200007fe49d */
[C---:B------:R-:W-:Y:S02]  /*49b0*/  IMAD R21, R154.reuse, R159, R7 ;  /* 0x0000009f9a157224 */ /* 0x040fe400078e0207 */
[----:B------:R-:W-:-:S04]  /*49c0*/  IMAD.WIDE.U32 R148, R154, R158, R150 ;  /* 0x0000009e9a947225 */ /* 0x000fc800078e0096 */
[----:B------:R-:W-:Y:S01]  /*49d0*/  IMAD.IADD R7, R149, 0x1, R21 ;  /* 0x0000000195077824 */ /* 0x000fe200078e0215 */
[----:B0-----:R-:W-:-:S04]  /*49e0*/  LEA R152, P0, R148, R12, 0x1 ;  /* 0x0000000c94987211 */ /* 0x001fc800078008ff */
[----:B------:R-:W-:-:S05]  /*49f0*/  LEA.HI.X R153, R148, R13, R7, 0x1, P0 ;  /* 0x0000000d94997211 */ /* 0x000fca00000f0c07 */
[----:B------:R-:W2:Y:S01]  /*4a00*/  @P2 LDG.E.LTC128B.U16 R19, desc[UR44][R152.64] ;  /* 0x0000002c98132981 */ /* 0x000ea2000c1e1520 */
[----:B------:R-:W-:Y:S01]  /*4a10*/  IMAD.WIDE.U32 R148, R154, R158, R14 ;  /* 0x0000009e9a947225 */ /* 0x000fe200078e000e */
[----:B------:R-:W-:Y:S02]  /*4a20*/  BSSY B1, `(.L_x_34) ;  /* 0x0000014000017945 */ /* 0x000fe40003800000 */
[----:B------:R-:W-:-:S04]  /*4a30*/  IADD3 R148, P0, R10, R148, RZ ;  /* 0x000000940a947210 */ /* 0x000fc80007f1e0ff */
[----:B------:R-:W-:-:S03]  /*4a40*/  IADD3.X R149, R11, R21, R149, P0, !PT ;  /* 0x000000150b957210 */ /* 0x000fc600007fe495 */
[----:B------:R-:W-:-:S04]  /*4a50*/  IMAD.WIDE.U32 R148, R2, R20, R148 ;  /* 0x0000001402947225 */ /* 0x000fc800078e0094 */
[----:B--2---:R-:W-:-:S04]  /*4a60*/  IMAD.U32 R8, R19, 0x10000, RZ ;  /* 0x0001000013087824 */ /* 0x004fc800078e00ff */
[----:B------:R-:W-:Y:S01]  /*4a70*/  FMUL R7, R8, R137 ;  /* 0x0000008908077220 */ /* 0x000fe20000400000 */
[----:B------:R-:W-:-:S03]  /*4a80*/  LEA R8, P0, R6, UR4, 0x1 ;  /* 0x0000000406087c11 */ /* 0x000fc6000f8008ff */
[----:B------:R-:W-:Y:S01]  /*4a90*/  FFMA R7, R120, R136, R7 ;  /* 0x0000008878077223 */ /* 0x000fe20000000007 */
[----:B------:R-:W-:Y:S02]  /*4aa0*/  LEA.HI.X R9, R6, UR5, R9, 0x1, P0 ;  /* 0x0000000506097c11 */ /* 0x000fe400080f0c09 */
[----:B------:R-:W-:Y:S02]  /*4ab0*/  ISETP.GT.AND P0, PT, R0, 0x1, PT ;  /* 0x000000010000780c */ /* 0x000fe40003f04270 */
[----:B------:R-:W-:Y:S01]  /*4ac0*/  F2FP.BF16.F32.PACK_AB R22, RZ, R7 ;  /* 0x00000007ff16723e */ /* 0x000fe200000010ff */
[----:B------:R-:W-:Y:S01]  /*4ad0*/  IMAD.IADD R7, R157, 0x1, R149 ;  /* 0x000000019d077824 */ /* 0x000fe200078e0295 */
[----:B------:R-:W-:Y:S02]  /*4ae0*/  ISETP.GT.AND P3, PT, R3, RZ, P0 ;  /* 0x000000ff0300720c */ /* 0x000fe40000764270 */
[----:B------:R-:W-:Y:S01]  /*4af0*/  LEA R6, P4, R148, R12, 0x1 ;  /* 0x0000000c94067211 */ /* 0x000fe200078808ff */
[----:B------:R0:W-:Y:S01]  /*4b00*/  @P2 STG.E.U16 desc[UR44][R8.64], R22 ;  /* 0x0000001608002986 */ /* 0x0001e2000c10152c */
[----:B------:R-:W-:-:S02]  /*4b10*/  SHF.L.U64.HI R149, R158, 0x3, R159 ;  /* 0x000000039e957819 */ /* 0x000fc4000001029f */
[----:B------:R-:W-:Y:S01]  /*4b20*/  LEA.HI.X R7, R148, R13, R7, 0x1, P4 ;  /* 0x0000000d94077211 */ /* 0x000fe200020f0c07 */
[----:B------:R-:W-:-:S06]  /*4b30*/  IMAD.SHL.U32 R148, R158, 0x8, RZ ;  /* 0x000000089e947824 */ /* 0x000fcc00078e00ff */
[----:B------:R-:W-:Y:S05]  /*4b40*/  @!P3 BRA `(.L_x_35) ;  /* 0x000000000004b947 */ /* 0x000fea0003800000 */
[----:B------:R1:W5:Y:S02]  /*4b50*/  LDG.E.LTC128B.U16 R19, desc[UR44][R6.64+0x2] ;  /* 0x0000022c06137981 */ /* 0x000364000c1e1520 */
.L_x_35:
[----:B------:R-:W-:Y:S05]  /*4b60*/  BSYNC B1 ;  /* 0x0000000000017941 */ /* 0x000fea0003800000 */
.L_x_34:
[----:B------:R-:W-:Y:S01]  /*4b70*/  IMAD.WIDE.U32 R148, R154, R158, R148 ;  /* 0x0000009e9a947225 */ /* 0x000fe200078e0094 */
[----:B------:R-:W-:-:S03]  /*4b80*/  ISETP.GT.AND P1, PT, R3, 0x8, P1 ;  /* 0x000000080300780c */ /* 0x000fc60000f24270 */
[----:B0----5:R-:W-:Y:S02]  /*4b90*/  IMAD.U32 R22, R19, 0x10000, RZ ;  /* 0x0001000013167824 */ /* 0x021fe400078e00ff */
[----:B------:R-:W-:Y:S01]  /*4ba0*/  IMAD.IADD R149, R21, 0x1, R149 ;  /* 0x0000000115957824 */ /* 0x000fe200078e0295 */
[----:B------:R-:W-:Y:S01]  /*4bb0*/  IADD3 R21, P2, R150, R148, RZ ;  /* 0x0000009496157210 */ /* 0x000fe20007f5e0ff */
[----:B------:R-:W-:-:S04]  /*4bc0*/  FMUL R22, R22, R137 ;  /* 0x0000008916167220 */ /* 0x000fc80000400000 */
[----:B------:R-:W-:Y:S01]  /*4bd0*/  FFMA R22, R121, R136, R22 ;  /* 0x0000008879167223 */ /* 0x000fe20000000016 */
[----:B------:R-:W-:Y:S01]  /*4be0*/  IMAD.X R150, R149, 0x1, R151, P2 ;  /* 0x0000000195967824 */ /* 0x000fe200010e0697 */
[----:B------:R-:W-:-:S03]  /*4bf0*/  LEA R120, P2, R21, R12, 0x1 ;  /* 0x0000000c15787211 */ /* 0x000fc600078408ff */
[----:B------:R-:W-:Y:S02]  /*4c00*/  F2FP.BF16.F32.PACK_AB R22, RZ, R22 ;  /* 0x00000016ff16723e */ /* 0x000fe400000010ff */
[----:B------:R-:W-:-:S03]  /*4c10*/  LEA.HI.X R121, R21, R13, R150, 0x1, P2 ;  /* 0x0000000d15797211 */ /* 0x000fc600010f0c96 */
[----:B------:R0:W-:Y:S04]  /*4c20*/  @P3 STG.E.U16 desc[UR44][R8.64+0x2], R22 ;  /* 0x0000021608003986 */ /* 0x0001e8000c10152c */
[----:B------:R-:W2:Y:S01]  /*4c30*/  @P1 LDG.E.LTC128B.U16 R19, desc[UR44][R120.64] ;  /* 0x0000002c78131981 */ /* 0x000ea2000c1e1520 */
[----:B------:R-:W-:Y:S01]  /*4c40*/  IADD3 R10, P2, P3, R10, R148, R14 ;  /* 0x000000940a0a7210 */ /* 0x000fe20007b5e00e */
[----:B------:R-:W-:Y:S01]  /*4c50*/  BSSY B1, `(.L_x_36) ;  /* 0x0000011000017945 */ /* 0x000fe20003800000 */
[----:B------:R-:W-:Y:S02]  /*4c60*/  SHF.L.U64.HI R5, R4, 0x4, R5 ;  /* 0x0000000404057819 */ /* 0x000fe40000010205 */
[----:B------:R-:W-:Y:S02]  /*4c70*/  IADD3.X R11, R11, R149, R15, P2, P3 ;  /* 0x000000950b0b7210 */ /* 0x000fe400017e640f */
[----:B------:R-:W-:Y:S01]  /*4c80*/  ISETP.GT.AND P0, PT, R3, 0x8, P0 ;  /* 0x000000080300780c */ /* 0x000fe20000704270 */
[----:B------:R-:W-:Y:S01]  /*4c90*/  IMAD.WIDE.U32 R20, R2, R20, R10 ;  /* 0x0000001402147225 */ /* 0x000fe200078e000a */
[----:B------:R-:W-:-:S03]  /*4ca0*/  LEA R10, P2, R4, R8, 0x4 ;  /* 0x00000008040a7211 */ /* 0x000fc600078420ff */
[----:B------:R-:W-:Y:S01]  /*4cb0*/  IMAD.IADD R2, R157, 0x1, R21 ;  /* 0x000000019d027824 */ /* 0x000fe200078e0215 */
[----:B------:R-:W-:Y:S01]  /*4cc0*/  LEA R4, P3, R20, R12, 0x1 ;  /* 0x0000000c14047211 */ /* 0x000fe200078608ff */
[----:B------:R-:W-:-:S03]  /*4cd0*/  IMAD.X R11, R5, 0x1, R9, P2 ;  /* 0x00000001050b7824 */ /* 0x000fc600010e0609 */
[----:B------:R-:W-:Y:S01]  /*4ce0*/  LEA.HI.X R5, R20, R13, R2, 0x1, P3 ;  /* 0x0000000d14057211 */ /* 0x000fe200018f0c02 */
[----:B--2---:R-:W-:-:S04]  /*4cf0*/  IMAD.U32 R14, R19, 0x10000, RZ ;  /* 0x00010000130e7824 */ /* 0x004fc800078e00ff */
[----:B------:R-:W-:-:S04]  /*4d00*/  FMUL R15, R14, R137 ;  /* 0x000000890e0f7220 */ /* 0x000fc80000400000 */
[----:B------:R-:W-:-:S05]  /*4d10*/  FFMA R15, R122, R136, R15 ;  /* 0x000000887a0f7223 */ /* 0x000fca000000000f */
[----:B------:R-:W-:-:S05]  /*4d20*/  F2FP.BF16.F32.PACK_AB R15, RZ, R15 ;  /* 0x0000000fff0f723e */ /* 0x000fca00000010ff */
[----:B------:R0:W-:Y:S01]  /*4d30*/  @P1 STG.E.U16 desc[UR44][R10.64], R15 ;  /* 0x0000000f0a001986 */ /* 0x0001e2000c10152c */
[----:B------:R-:W-:Y:S05]  /*4d40*/  @!P0 BRA `(.L_x_37) ;  /* 0x0000000000048947 */ /* 0x000fea0003800000 */
[----:B------:R2:W5:Y:S02]  /*4d50*/  LDG.E.LTC128B.U16 R19, desc[UR44][R4.64+0x2] ;  /* 0x0000022c04137981 */ /* 0x000564000c1e1520 */
.L_x_37:
[----:B------:R-:W-:Y:S05]  /*4d60*/  BSYNC B1 ;  /* 0x0000000000017941 */ /* 0x000fea0003800000 */
.L_x_36:
[----:B-----5:R-:W-:Y:S01]  /*4d70*/  IMAD.U32 R2, R19, 0x10000, RZ ;  /* 0x0001000013027824 */ /* 0x020fe200078e00ff */
[----:B------:R-:W-:Y:S01]  /*4d80*/  ISETP.GT.AND P1, PT, R0, 0x8, PT ;  /* 0x000000080000780c */ /* 0x000fe20003f24270 */
[----:B------:R-:W-:Y:S02]  /*4d90*/  BSSY B1, `(.L_x_38) ;  /* 0x0000008000017945 */ /* 0x000fe40003800000 */
[----:B------:R-:W-:Y:S01]  /*4da0*/  FMUL R2, R2, R137 ;  /* 0x0000008902027220 */ /* 0x000fe20000400000 */
[----:B------:R-:W-:-:S03]  /*4db0*/  ISETP.GT.AND P2, PT, R3, RZ, P1 ;  /* 0x000000ff0300720c */ /* 0x000fc60000f44270 */
[----:B------:R-:W-:-:S05]  /*4dc0*/  FFMA R2, R123, R136, R2 ;  /* 0x000000887b027223 */ /* 0x000fca0000000002 */
[----:B------:R-:W-:-:S05]  /*4dd0*/  F2FP.BF16.F32.PACK_AB R2, RZ, R2 ;  /* 0x00000002ff02723e */ /* 0x000fca00000010ff */
[----:B------:R3:W-:Y:S01]  /*4de0*/  @P0 STG.E.U16 desc[UR44][R10.64+0x2], R2 ;  /* 0x000002020a000986 */ /* 0x0007e2000c10152c */
[----:B------:R-:W-:Y:S05]  /*4df0*/  @!P2 BRA `(.L_x_39) ;  /* 0x000000000004a947 */ /* 0x000fea0003800000 */
[----:B------:R4:W5:Y:S02]  /*4e00*/  LDG.E.LTC128B.U16 R19, desc[UR44][R6.64+0x10] ;  /* 0x0000102c06137981 */ /* 0x000964000c1e1520 */
.L_x_39:
[----:B------:R-:W-:Y:S05]  /*4e10*/  BSYNC B1 ;  /* 0x0000000000017941 */ /* 0x000fea0003800000 */
.L_x_38:
[----:B---3-5:R-:W-:Y:S01]  /*4e20*/  IMAD.U32 R2, R19, 0x10000, RZ ;  /* 0x0001000013027824 */ /* 0x028fe200078e00ff */
        /* <DEDUP_REMOVED lines=9> */
.L_x_41:
[----:B------:R-:W-:Y:S05]  /*4ec0*/  BSYNC B1 ;  /* 0x0000000000017941 */ /* 0x000fea0003800000 */
.L_x_40:
[----:B-----5:R-:W-:Y:S01]  /*4ed0*/  IMAD.U32 R2, R19, 0x10000, RZ ;  /* 0x0001000013027824 */ /* 0x020fe200078e00ff */
[----:B------:R-:W-:Y:S01]  /*4ee0*/  ISETP.GT.AND P1, PT, R3, 0x8, P1 ;  /* 0x000000080300780c */ /* 0x000fe20000f24270 */
[----:B------:R-:W-:Y:S02]  /*4ef0*/  BSSY B1, `(.L_x_42) ;  /* 0x0000007000017945 */ /* 0x000fe40003800000 */
[----:B------:R-:W-:-:S04]  /*4f00*/  FMUL R2, R2, R137 ;  /* 0x0000008902027220 */ /* 0x000fc80000400000 */
[----:B------:R-:W-:-:S05]  /*4f10*/  FFMA R2, R125, R136, R2 ;  /* 0x000000887d027223 */ /* 0x000fca0000000002 */
[----:B------:R-:W-:-:S05]  /*4f20*/  F2FP.BF16.F32.PACK_AB R2, RZ, R2 ;  /* 0x00000002ff02723e */ /* 0x000fca00000010ff */
[----:B------:R0:W-:Y:S01]  /*4f30*/  @P3 STG.E.U16 desc[UR44][R8.64+0x12], R2 ;  /* 0x0000120208003986 */ /* 0x0001e2000c10152c */
[----:B------:R-:W-:Y:S05]  /*4f40*/  @!P1 BRA `(.L_x_43) ;  /* 0x0000000000049947 */ /* 0x000fea0003800000 */
[----:B------:R0:W5:Y:S02]  /*4f50*/  LDG.E.LTC128B.U16 R19, desc[UR44][R4.64+0x10] ;  /* 0x0000102c04137981 */ /* 0x000164000c1e1520 */
.L_x_43:
[----:B------:R-:W-:Y:S05]  /*4f60*/  BSYNC B1 ;  /* 0x0000000000017941 */ /* 0x000fea0003800000 */
.L_x_42:
[----:B0----5:R-:W-:Y:S01]  /*4f70*/  IMAD.U32 R2, R19, 0x10000, RZ ;  /* 0x0001000013027824 */ /* 0x021fe200078e00ff */
[----:B------:R-:W-:Y:S01]  /*4f80*/  ISETP.GT.AND P0, PT, R3, 0x8, P0 ;  /* 0x000000080300780c */ /* 0x000fe20000704270 */
[----:B------:R-:W-:Y:S02]  /*4f90*/  BSSY B1, `(.L_x_44) ;  /* 0x0000007000017945 */ /* 0x000fe40003800000 */
[----:B---3--:R-:W-:-:S04]  /*4fa0*/  FMUL R13, R2, R137 ;  /* 0x00000089020d7220 */ /* 0x008fc80000400000 */
[----:B------:R-:W-:-:S05]  /*4fb0*/  FFMA R13, R126, R136, R13 ;  /* 0x000000887e0d7223 */ /* 0x000fca000000000d */
[----:B------:R-:W-:-:S05]  /*4fc0*/  F2FP.BF16.F32.PACK_AB R13, RZ, R13 ;  /* 0x0000000dff0d723e */ /* 0x000fca00000010ff */
[----:B------:R0:W-:Y:S01]  /*4fd0*/  @P1 STG.E.U16 desc[UR44][R10.64+0x10], R13 ;  /* 0x0000100d0a001986 */ /* 0x0001e2000c10152c */
[----:B------:R-:W-:Y:S05]  /*4fe0*/  @!P0 BRA `(.L_x_45) ;  /* 0x0000000000048947 */ /* 0x000fea0003800000 */
[----:B------:R3:W5:Y:S02]  /*4ff0*/  LDG.E.LTC128B.U16 R19, desc[UR44][R4.64+0x12] ;  /* 0x0000122c04137981 */ /* 0x000764000c1e1520 */
.L_x_45:
[----:B------:R-:W-:Y:S05]  /*5000*/  BSYNC B1 ;  /* 0x0000000000017941 */ /* 0x000fea0003800000 */
.L_x_44:
        /* <DEDUP_REMOVED lines=10> */
.L_x_47:
[----:B------:R-:W-:Y:S05]  /*50b0*/  BSYNC B1 ;  /* 0x0000000000017941 */ /* 0x000fea0003800000 */
.L_x_46:
[----:B0----5:R-:W-:Y:S01]  /*50c0*/  IMAD.U32 R2, R19, 0x10000, RZ ;  /* 0x0001000013027824 */ /* 0x021fe200078e00ff */
        /* <DEDUP_REMOVED lines=9> */
.L_x_49:
[----:B------:R-:W-:Y:S05]  /*5160*/  BSYNC B1 ;  /* 0x0000000000017941 */ /* 0x000fea0003800000 */
.L_x_48:
        /* <DEDUP_REMOVED lines=9> */
.L_x_51:
[----:B------:R-:W-:Y:S05]  /*5200*/  BSYNC B1 ;  /* 0x0000000000017941 */ /* 0x000fea0003800000 */
.L_x_50:
[----:B0----5:R-:W-:Y:S01]  /*5210*/  IMAD.U32 R2, R19, 0x10000, RZ ;  /* 0x0001000013027824 */ /* 0x021fe200078e00ff */
        /* <DEDUP_REMOVED lines=8> */
.L_x_53:
[----:B------:R-:W-:Y:S05]  /*52a0*/  BSYNC B1 ;  /* 0x0000000000017941 */ /* 0x000fea0003800000 */
.L_x_52:
        /* <DEDUP_REMOVED lines=10> */
.L_x_55:
[----:B------:R-:W-:Y:S05]  /*5350*/  BSYNC B1 ;  /* 0x0000000000017941 */ /* 0x000fea0003800000 */
.L_x_54:
        /* <DEDUP_REMOVED lines=10> */
.L_x_57:
[----:B------:R-:W-:Y:S05]  /*5400*/  BSYNC B1 ;  /* 0x0000000000017941 */ /* 0x000fea0003800000 */
.L_x_56:
        /* <DEDUP_REMOVED lines=9> */
.L_x_59:
[----:B------:R-:W-:Y:S05]  /*54a0*/  BSYNC B1 ;  /* 0x0000000000017941 */ /* 0x000fea0003800000 */
.L_x_58:
        /* <DEDUP_REMOVED lines=9> */
.L_x_61:
[----:B------:R-:W-:Y:S05]  /*5540*/  BSYNC B1 ;  /* 0x0000000000017941 */ /* 0x000fea0003800000 */
.L_x_60:
        /* <DEDUP_REMOVED lines=10> */
.L_x_63:
[----:B------:R-:W-:Y:S05]  /*55f0*/  BSYNC B1 ;  /* 0x0000000000017941 */ /* 0x000fea0003800000 */
.L_x_62:
        /* <DEDUP_REMOVED lines=10> */
.L_x_65:
[----:B------:R-:W-:Y:S05]  /*56a0*/  BSYNC B1 ;  /* 0x0000000000017941 */ /* 0x000fea0003800000 */
.L_x_64:
        /* <DEDUP_REMOVED lines=9> */
.L_x_67:
[----:B------:R-:W-:Y:S05]  /*5740*/  BSYNC B1 ;  /* 0x0000000000017941 */ /* 0x000fea0003800000 */
.L_x_66:
        /* <DEDUP_REMOVED lines=9> */
.L_x_69:
[----:B------:R-:W-:Y:S05]  /*57e0*/  BSYNC B1 ;  /* 0x0000000000017941 */ /* 0x000fea0003800000 */
.L_x_68:
        /* <DEDUP_REMOVED lines=10> */
.L_x_71:
[----:B------:R-:W-:Y:S05]  /*5890*/  BSYNC B1 ;  /* 0x0000000000017941 */ /* 0x000fea0003800000 */
.L_x_70:
        /* <DEDUP_REMOVED lines=10> */
.L_x_73:
[----:B------:R-:W-:Y:S05]  /*5940*/  BSYNC B1 ;  /* 0x0000000000017941 */ /* 0x000fea0003800000 */
.L_x_72:
        /* <DEDUP_REMOVED lines=9> */
.L_x_75:
[----:B------:R-:W-:Y:S05]  /*59e0*/  BSYNC B1 ;  /* 0x0000000000017941 */ /* 0x000fea0003800000 */
.L_x_74:
        /* <DEDUP_REMOVED lines=9> */
.L_x_77:
[----:B------:R-:W-:Y:S05]  /*5a80*/  BSYNC B1 ;  /* 0x0000000000017941 */ /* 0x000fea0003800000 */
.L_x_76:
        /* <DEDUP_REMOVED lines=10> */
.L_x_79:
[----:B------:R-:W-:Y:S05]  /*5b30*/  BSYNC B1 ;  /* 0x0000000000017941 */ /* 0x000fea0003800000 */
.L_x_78:
        /* <DEDUP_REMOVED lines=10> */
.L_x_81:
[----:B------:R-:W-:Y:S05]  /*5be0*/  BSYNC B1 ;  /* 0x0000000000017941 */ /* 0x000fea0003800000 */
.L_x_80:
        /* <DEDUP_REMOVED lines=9> */
.L_x_83:
[----:B------:R-:W-:Y:S05]  /*5c80*/  BSYNC B1 ;  /* 0x0000000000017941 */ /* 0x000fea0003800000 */
.L_x_82:
        /* <DEDUP_REMOVED lines=9> */
.L_x_85:
[----:B------:R-:W-:Y:S05]  /*5d20*/  BSYNC B1 ;  /* 0x0000000000017941 */ /* 0x000fea0003800000 */
.L_x_84:
        /* <DEDUP_REMOVED lines=10> */
.L_x_87:
[----:B------:R-:W-:Y:S05]  /*5dd0*/  BSYNC B1 ;  /* 0x0000000000017941 */ /* 0x000fea0003800000 */
.L_x_86:
        /* <DEDUP_REMOVED lines=10> */
.L_x_89:
[----:B------:R-:W-:Y:S05]  /*5e80*/  BSYNC B1 ;  /* 0x0000000000017941 */ /* 0x000fea0003800000 */
.L_x_88:
        /* <DEDUP_REMOVED lines=9> */
.L_x_91:
[----:B------:R-:W-:Y:S05]  /*5f20*/  BSYNC B1 ;  /* 0x0000000000017941 */ /* 0x000fea0003800000 */
.L_x_90:
        /* <DEDUP_REMOVED lines=9> */
.L_x_93:
[----:B------:R-:W-:Y:S05]  /*5fc0*/  BSYNC B1 ;  /* 0x0000000000017941 */ /* 0x000fea0003800000 */
.L_x_92:
        /* <DEDUP_REMOVED lines=10> */
.L_x_95:
[----:B------:R-:W-:Y:S05]  /*6070*/  BSYNC B1 ;  /* 0x0000000000017941 */ /* 0x000fea0003800000 */
.L_x_94:
        /* <DEDUP_REMOVED lines=10> */
.L_x_97:
[----:B------:R-:W-:Y:S05]  /*6120*/  BSYNC B1 ;  /* 0x0000000000017941 */ /* 0x000fea0003800000 */
.L_x_96:
        /* <DEDUP_REMOVED lines=9> */
.L_x_99:
[----:B------:R-:W-:Y:S05]  /*61c0*/  BSYNC B1 ;  /* 0x0000000000017941 */ /* 0x000fea0003800000 */
.L_x_98:
        /* <DEDUP_REMOVED lines=9> */
.L_x_101:
[----:B------:R-:W-:Y:S05]  /*6260*/  BSYNC B1 ;  /* 0x0000000000017941 */ /* 0x000fea0003800000 */
.L_x_100:
        /* <DEDUP_REMOVED lines=10> */
.L_x_103:
[----:B------:R-:W-:Y:S05]  /*6310*/  BSYNC B1 ;  /* 0x0000000000017941 */ /* 0x000fea0003800000 */
.L_x_102:
        /* <DEDUP_REMOVED lines=10> */
.L_x_105:
[----:B------:R-:W-:Y:S05]  /*63c0*/  BSYNC B1 ;  /* 0x0000000000017941 */ /* 0x000fea0003800000 */
.L_x_104:
        /* <DEDUP_REMOVED lines=9> */
.L_x_107:
[----:B------:R-:W-:Y:S05]  /*6460*/  BSYNC B1 ;  /* 0x0000000000017941 */ /* 0x000fea0003800000 */
.L_x_106:
        /* <DEDUP_REMOVED lines=9> */
.L_x_109:
[----:B------:R-:W-:Y:S05]  /*6500*/  BSYNC B1 ;  /* 0x0000000000017941 */ /* 0x000fea0003800000 */
.L_x_108:
        /* <DEDUP_REMOVED lines=10> */
.L_x_111:
[----:B------:R-:W-:Y:S05]  /*65b0*/  BSYNC B1 ;  /* 0x0000000000017941 */ /* 0x000fea0003800000 */
.L_x_110:
        /* <DEDUP_REMOVED lines=10> */
.L_x_113:
[----:B------:R-:W-:Y:S05]  /*6660*/  BSYNC B1 ;  /* 0x0000000000017941 */ /* 0x000fea0003800000 */
.L_x_112:
        /* <DEDUP_REMOVED lines=9> */
.L_x_115:
[----:B------:R-:W-:Y:S05]  /*6700*/  BSYNC B1 ;  /* 0x0000000000017941 */ /* 0x000fea0003800000 */
.L_x_114:
        /* <DEDUP_REMOVED lines=9> */
.L_x_117:
[----:B------:R-:W-:Y:S05]  /*67a0*/  BSYNC B1 ;  /* 0x0000000000017941 */ /* 0x000fea0003800000 */
.L_x_116:
        /* <DEDUP_REMOVED lines=10> */
.L_x_119:
[----:B------:R-:W-:Y:S05]  /*6850*/  BSYNC B1 ;  /* 0x0000000000017941 */ /* 0x000fea0003800000 */
.L_x_118:
        /* <DEDUP_REMOVED lines=10> */
.L_x_121:
[----:B------:R-:W-:Y:S05]  /*6900*/  BSYNC B1 ;  /* 0x0000000000017941 */ /* 0x000fea0003800000 */
.L_x_120:
        /* <DEDUP_REMOVED lines=9> */
.L_x_123:
[----:B------:R-:W-:Y:S05]  /*69a0*/  BSYNC B1 ;  /* 0x0000000000017941 */ /* 0x000fea0003800000 */
.L_x_122:
        /* <DEDUP_REMOVED lines=9> */
.L_x_125:
[----:B------:R-:W-:Y:S05]  /*6a40*/  BSYNC B1 ;  /* 0x0000000000017941 */ /* 0x000fea0003800000 */
.L_x_124:
        /* <DEDUP_REMOVED lines=10> */
.L_x_127:
[----:B------:R-:W-:Y:S05]  /*6af0*/  BSYNC B1 ;  /* 0x0000000000017941 */ /* 0x000fea0003800000 */
.L_x_126:
        /* <DEDUP_REMOVED lines=10> */
.L_x_129:
[----:B------:R-:W-:Y:S05]  /*6ba0*/  BSYNC B1 ;  /* 0x0000000000017941 */ /* 0x000fea0003800000 */
.L_x_128:
        /* <DEDUP_REMOVED lines=9> */
.L_x_131:
[----:B------:R-:W-:Y:S05]  /*6c40*/  BSYNC B1 ;  /* 0x0000000000017941 */ /* 0x000fea0003800000 */
.L_x_130:
        /* <DEDUP_REMOVED lines=9> */
.L_x_133:
[----:B------:R-:W-:Y:S05]  /*6ce0*/  BSYNC B1 ;  /* 0x0000000000017941 */ /* 0x000fea0003800000 */
.L_x_132:
        /* <DEDUP_REMOVED lines=10> */
.L_x_135:
[----:B------:R-:W-:Y:S05]  /*6d90*/  BSYNC B1 ;  /* 0x0000000000017941 */ /* 0x000fea0003800000 */
.L_x_134:
        /* <DEDUP_REMOVED lines=10> */
.L_x_137:
[----:B------:R-:W-:Y:S05]  /*6e40*/  BSYNC B1 ;  /* 0x0000000000017941 */ /* 0x000fea0003800000 */
.L_x_136:
        /* <DEDUP_REMOVED lines=9> */
.L_x_139:
[----:B------:R-:W-:Y:S05]  /*6ee0*/  BSYNC B1 ;  /* 0x0000000000017941 */ /* 0x000fea0003800000 */
.L_x_138:
        /* <DEDUP_REMOVED lines=9> */
.L_x_141:
[----:B------:R-:W-:Y:S05]  /*6f80*/  BSYNC B1 ;  /* 0x0000000000017941 */ /* 0x000fea0003800000 */
.L_x_140:
        /* <DEDUP_REMOVED lines=10> */
.L_x_143:
[----:B------:R-:W-:Y:S05]  /*7030*/  BSYNC B1 ;  /* 0x0000000000017941 */ /* 0x000fea0003800000 */
.L_x_142:
        /* <DEDUP_REMOVED lines=10> */
.L_x_145:
[----:B------:R-:W-:Y:S05]  /*70e0*/  BSYNC B1 ;  /* 0x0000000000017941 */ /* 0x000fea0003800000 */
.L_x_144:
        /* <DEDUP_REMOVED lines=9> */
.L_x_147:
[----:B------:R-:W-:Y:S05]  /*7180*/  BSYNC B1 ;  /* 0x0000000000017941 */ /* 0x000fea0003800000 */
.L_x_146:
        /* <DEDUP_REMOVED lines=9> */
.L_x_149:
[----:B------:R-:W-:Y:S05]  /*7220*/  BSYNC B1 ;  /* 0x0000000000017941 */ /* 0x000fea0003800000 */
.L_x_148:
        /* <DEDUP_REMOVED lines=10> */
.L_x_151:
[----:B------:R-:W-:Y:S05]  /*72d0*/  BSYNC B1 ;  /* 0x0000000000017941 */ /* 0x000fea0003800000 */
.L_x_150:
        /* <DEDUP_REMOVED lines=10> */
.L_x_153:
[----:B------:R-:W-:Y:S05]  /*7380*/  BSYNC B1 ;  /* 0x0000000000017941 */ /* 0x000fea0003800000 */
.L_x_152:
        /* <DEDUP_REMOVED lines=9> */
.L_x_155:
[----:B------:R-:W-:Y:S05]  /*7420*/  BSYNC B1 ;  /* 0x0000000000017941 */ /* 0x000fea0003800000 */
.L_x_154:
        /* <DEDUP_REMOVED lines=9> */
.L_x_157:
[----:B------:R-:W-:Y:S05]  /*74c0*/  BSYNC B1 ;  /* 0x0000000000017941 */ /* 0x000fea0003800000 */
.L_x_156:
        /* <DEDUP_REMOVED lines=10> */
.L_x_159:
[----:B------:R-:W-:Y:S05]  /*7570*/  BSYNC B1 ;  /* 0x0000000000017941 */ /* 0x000fea0003800000 */
.L_x_158:
        /* <DEDUP_REMOVED lines=10> */
.L_x_161:
[----:B------:R-:W-:Y:S05]  /*7620*/  BSYNC B1 ;  /* 0x0000000000017941 */ /* 0x000fea0003800000 */
.L_x_160:
        /* <DEDUP_REMOVED lines=9> */
.L_x_163:
[----:B------:R-:W-:Y:S05]  /*76c0*/  BSYNC B1 ;  /* 0x0000000000017941 */ /* 0x000fea0003800000 */
.L_x_162:
        /* <DEDUP_REMOVED lines=9> */
.L_x_165:
[----:B------:R-:W-:Y:S05]  /*7760*/  BSYNC B1 ;  /* 0x0000000000017941 */ /* 0x000fea0003800000 */
.L_x_164:
        /* <DEDUP_REMOVED lines=10> */
.L_x_167:
[----:B------:R-:W-:Y:S05]  /*7810*/  BSYNC B1 ;  /* 0x0000000000017941 */ /* 0x000fea0003800000 */
.L_x_166:
        /* <DEDUP_REMOVED lines=10> */
.L_x_169:
[----:B------:R-:W-:Y:S05]  /*78c0*/  BSYNC B1 ;  /* 0x0000000000017941 */ /* 0x000fea0003800000 */
.L_x_168:
        /* <DEDUP_REMOVED lines=9> */
.L_x_171:
[----:B------:R-:W-:Y:S05]  /*7960*/  BSYNC B1 ;  /* 0x0000000000017941 */ /* 0x000fea0003800000 */
.L_x_170:
        /* <DEDUP_REMOVED lines=9> */
.L_x_173:
[----:B------:R-:W-:Y:S05]  /*7a00*/  BSYNC B1 ;  /* 0x0000000000017941 */ /* 0x000fea0003800000 */
.L_x_172:
        /* <DEDUP_REMOVED lines=10> */
.L_x_175:
[----:B------:R-:W-:Y:S05]  /*7ab0*/  BSYNC B1 ;  /* 0x0000000000017941 */ /* 0x000fea0003800000 */
.L_x_174:
        /* <DEDUP_REMOVED lines=10> */
.L_x_177:
[----:B------:R-:W-:Y:S05]  /*7b60*/  BSYNC B1 ;  /* 0x0000000000017941 */ /* 0x000fea0003800000 */
.L_x_176:
        /* <DEDUP_REMOVED lines=9> */
.L_x_179:
[----:B------:R-:W-:Y:S05]  /*7c00*/  BSYNC B1 ;  /* 0x0000000000017941 */ /* 0x000fea0003800000 */
.L_x_178:
        /* <DEDUP_REMOVED lines=9> */
.L_x_181:
[----:B------:R-:W-:Y:S05]  /*7ca0*/  BSYNC B1 ;  /* 0x0000000000017941 */ /* 0x000fea0003800000 */
.L_x_180:
        /* <DEDUP_REMOVED lines=10> */
.L_x_183:
[----:B------:R-:W-:Y:S05]  /*7d50*/  BSYNC B1 ;  /* 0x0000000000017941 */ /* 0x000fea0003800000 */
.L_x_182:
        /* <DEDUP_REMOVED lines=10> */
.L_x_185:
[----:B------:R-:W-:Y:S05]  /*7e00*/  BSYNC B1 ;  /* 0x0000000000017941 */ /* 0x000fea0003800000 */
.L_x_184:
        /* <DEDUP_REMOVED lines=9> */
.L_x_187:
[----:B------:R-:W-:Y:S05]  /*7ea0*/  BSYNC B1 ;  /* 0x0000000000017941 */ /* 0x000fea0003800000 */
.L_x_186:
        /* <DEDUP_REMOVED lines=9> */
.L_x_189:
[----:B------:R-:W-:Y:S05]  /*7f40*/  BSYNC B1 ;  /* 0x0000000000017941 */ /* 0x000fea0003800000 */
.L_x_188:
        /* <DEDUP_REMOVED lines=10> */
.L_x_191:
[----:B------:R-:W-:Y:S05]  /*7ff0*/  BSYNC B1 ;  /* 0x0000000000017941 */ /* 0x000fea0003800000 */
.L_x_190:
        /* <DEDUP_REMOVED lines=10> */
.L_x_193:
[----:B------:R-:W-:Y:S05]  /*80a0*/  BSYNC B1 ;  /* 0x0000000000017941 */ /* 0x000fea0003800000 */
.L_x_192:
        /* <DEDUP_REMOVED lines=9> */
.L_x_195:
[----:B------:R-:W-:Y:S05]  /*8140*/  BSYNC B1 ;  /* 0x0000000000017941 */ /* 0x000fea0003800000 */
.L_x_194:
        /* <DEDUP_REMOVED lines=9> */
.L_x_197:
[----:B------:R-:W-:Y:S05]  /*81e0*/  BSYNC B1 ;  /* 0x0000000000017941 */ /* 0x000fea0003800000 */
.L_x_196:
        /* <DEDUP_REMOVED lines=10> */
.L_x_199:
[----:B------:R-:W-:Y:S05]  /*8290*/  BSYNC B1 ;  /* 0x0000000000017941 */ /* 0x000fea0003800000 */
.L_x_198:
        /* <DEDUP_REMOVED lines=10> */
.L_x_201:
[----:B------:R-:W-:Y:S05]  /*8340*/  BSYNC B1 ;  /* 0x0000000000017941 */ /* 0x000fea0003800000 */
.L_x_200:
        /* <DEDUP_REMOVED lines=9> */
.L_x_203:
[----:B------:R-:W-:Y:S05]  /*83e0*/  BSYNC B1 ;  /* 0x0000000000017941 */ /* 0x000fea0003800000 */
.L_x_202:
        /* <DEDUP_REMOVED lines=9> */
.L_x_205:
[----:B------:R-:W-:Y:S05]  /*8480*/  BSYNC B1 ;  /* 0x0000000000017941 */ /* 0x000fea0003800000 */
.L_x_204:
        /* <DEDUP_REMOVED lines=10> */
.L_x_207:
[----:B------:R-:W-:Y:S05]  /*8530*/  BSYNC B1 ;  /* 0x0000000000017941 */ /* 0x000fea0003800000 */
.L_x_206:
        /* <DEDUP_REMOVED lines=10> */
.L_x_209:
[----:B------:R-:W-:Y:S05]  /*85e0*/  BSYNC B1 ;  /* 0x0000000000017941 */ /* 0x000fea0003800000 */
.L_x_208:
        /* <DEDUP_REMOVED lines=9> */
.L_x_211:
[----:B------:R-:W-:Y:S05]  /*8680*/  BSYNC B1 ;  /* 0x0000000000017941 */ /* 0x000fea0003800000 */
.L_x_210:
        /* <DEDUP_REMOVED lines=9> */
.L_x_213:
[----:B------:R-:W-:Y:S05]  /*8720*/  BSYNC B1 ;  /* 0x0000000000017941 */ /* 0x000fea0003800000 */
.L_x_212:
        /* <DEDUP_REMOVED lines=10> */
.L_x_215:
[----:B------:R-:W-:Y:S05]  /*87d0*/  BSYNC B1 ;  /* 0x0000000000017941 */ /* 0x000fea0003800000 */
.L_x_214:
        /* <DEDUP_REMOVED lines=10> */
.L_x_217:
[----:B------:R-:W-:Y:S05]  /*8880*/  BSYNC B1 ;  /* 0x0000000000017941 */ /* 0x000fea0003800000 */
.L_x_216:
        /* <DEDUP_REMOVED lines=9> */
.L_x_219:
[----:B------:R-:W-:Y:S05]  /*8920*/  BSYNC B1 ;  /* 0x0000000000017941 */ /* 0x000fea0003800000 */
.L_x_218:
        /* <DEDUP_REMOVED lines=9> */
.L_x_221:
[----:B------:R-:W-:Y:S05]  /*89c0*/  BSYNC B1 ;  /* 0x0000000000017941 */ /* 0x000fea0003800000 */
.L_x_220:
        /* <DEDUP_REMOVED lines=10> */
.L_x_223:
[----:B------:R-:W-:Y:S05]  /*8a70*/  BSYNC B1 ;  /* 0x0000000000017941 */ /* 0x000fea0003800000 */
.L_x_222:
        /* <DEDUP_REMOVED lines=10> */
.L_x_225:
[----:B------:R-:W-:Y:S05]  /*8b20*/  BSYNC B1 ;  /* 0x0000000000017941 */ /* 0x000fea0003800000 */
.L_x_224:
        /* <DEDUP_REMOVED lines=9> */
.L_x_227:
[----:B------:R-:W-:Y:S05]  /*8bc0*/  BSYNC B1 ;  /* 0x0000000000017941 */ /* 0x000fea0003800000 */
.L_x_226:
        /* <DEDUP_REMOVED lines=9> */
.L_x_229:
[----:B------:R-:W-:Y:S05]  /*8c60*/  BSYNC B1 ;  /* 0x0000000000017941 */ /* 0x000fea0003800000 */
.L_x_228:
        /* <DEDUP_REMOVED lines=10> */
.L_x_231:
[----:B------:R-:W-:Y:S05]  /*8d10*/  BSYNC B1 ;  /* 0x0000000000017941 */ /* 0x000fea0003800000 */
.L_x_230:
        /* <DEDUP_REMOVED lines=10> */
.L_x_233:
[----:B------:R-:W-:Y:S05]  /*8dc0*/  BSYNC B1 ;  /* 0x0000000000017941 */ /* 0x000fea0003800000 */
.L_x_232:
        /* <DEDUP_REMOVED lines=9> */
.L_x_235:
[----:B------:R-:W-:Y:S05]  /*8e60*/  BSYNC B1 ;  /* 0x0000000000017941 */ /* 0x000fea0003800000 */
.L_x_234:
        /* <DEDUP_REMOVED lines=9> */
.L_x_237:
[----:B------:R-:W-:Y:S05]  /*8f00*/  BSYNC B1 ;  /* 0x0000000000017941 */ /* 0x000fea0003800000 */
.L_x_236:
        /* <DEDUP_REMOVED lines=10> */
.L_x_239:
[----:B------:R-:W-:Y:S05]  /*8fb0*/  BSYNC B1 ;  /* 0x0000000000017941 */ /* 0x000fea0003800000 */
.L_x_238:
        /* <DEDUP_REMOVED lines=10> */
.L_x_241:
[----:B------:R-:W-:Y:S05]  /*9060*/  BSYNC B1 ;  /* 0x0000000000017941 */ /* 0x000fea0003800000 */
.L_x_240:
        /* <DEDUP_REMOVED lines=9> */
.L_x_243:
[----:B------:R-:W-:Y:S05]  /*9100*/  BSYNC B1 ;  /* 0x0000000000017941 */ /* 0x000fea0003800000 */
.L_x_242:
        /* <DEDUP_REMOVED lines=9> */
.L_x_245:
[----:B------:R-:W-:Y:S05]  /*91a0*/  BSYNC B1 ;  /* 0x0000000000017941 */ /* 0x000fea0003800000 */
.L_x_244:
        /* <DEDUP_REMOVED lines=10> */
.L_x_247:
[----:B------:R-:W-:Y:S05]  /*9250*/  BSYNC B1 ;  /* 0x0000000000017941 */ /* 0x000fea0003800000 */
.L_x_246:
        /* <DEDUP_REMOVED lines=10> */
.L_x_249:
[----:B------:R-:W-:Y:S05]  /*9300*/  BSYNC B1 ;  /* 0x0000000000017941 */ /* 0x000fea0003800000 */
.L_x_248:
        /* <DEDUP_REMOVED lines=9> */
.L_x_251:
[----:B------:R-:W-:Y:S05]  /*93a0*/  BSYNC B1 ;  /* 0x0000000000017941 */ /* 0x000fea0003800000 */
.L_x_250:
[----:B0----5:R-:W-:Y:S01]  /*93b0*/  IMAD.U32 R0, R19, 0x10000, RZ ;  /* 0x0001000013007824 */ /* 0x021fe200078e00ff */
[----:B------:R-:W-:Y:S01]  /*93c0*/  ISETP.GT.AND P0, PT, R3, 0x8, P0 ;  /* 0x000000080300780c */ /* 0x000fe20000704270 */
[----:B-1--4-:R-:W-:Y:S01]  /*93d0*/  @P1 IMAD.MOV.U32 R6, RZ, RZ, R10 ;  /* 0x000000ffff061224 */ /* 0x012fe200078e000a */
[----:B------:R-:W-:Y:S01]  /*93e0*/  BSSY B1, `(.L_x_252) ;  /* 0x0000009000017945 */ /* 0x000fe20003800000 */
[----:B------:R-:W-:-:S04]  /*93f0*/  FMUL R7, R0, R137 ;  /* 0x0000008900077220 */ /* 0x000fc80000400000 */
[----:B------:R-:W-:-:S05]  /*9400*/  FFMA R7, R38, R136, R7 ;  /* 0x0000008826077223 */ /* 0x000fca0000000007 */
[----:B------:R-:W-:-:S04]  /*9410*/  F2FP.BF16.F32.PACK_AB R7, RZ, R7 ;  /* 0x00000007ff07723e */ /* 0x000fc800000010ff */
[----:B------:R-:W-:Y:S01]  /*9420*/  PRMT R0, R7, 0x7610, R0 ;  /* 0x0000761007007816 */ /* 0x000fe20000000000 */
[----:B------:R-:W-:-:S05]  /*9430*/  @P1 IMAD.MOV.U32 R7, RZ, RZ, R11 ;  /* 0x000000ffff071224 */ /* 0x000fca00078e000b */
[----:B------:R0:W-:Y:S01]  /*9440*/  @P1 STG.E.U16 desc[UR44][R6.64+0x1b0], R0 ;  /* 0x0001b00006001986 */ /* 0x0001e2000c10152c */
[----:B------:R-:W-:Y:S05]  /*9450*/  @!P0 BRA `(.L_x_253) ;  /* 0x0000000000048947 */ /* 0x000fea0003800000 */
[----:B------:R1:W5:Y:S02]  /*9460*/  LDG.E.LTC128B.U16 R19, desc[UR44][R4.64+0x1b2] ;  /* 0x0001b22c04137981 */ /* 0x000364000c1e1520 */
.L_x_253:
[----:B------:R-:W-:Y:S05]  /*9470*/  BSYNC B1 ;  /* 0x0000000000017941 */ /* 0x000fea0003800000 */
.L_x_252:
[----:B------:R-:W-:Y:S05]  /*9480*/  @!P0 BRA `(.L_x_254) ;  /* 0x0000002400d08947 */ /* 0x000fea0003800000 */
[----:B0----5:R-:W-:-:S04]  /*9490*/  IMAD.U32 R0, R19, 0x10000, RZ ;  /* 0x0001000013007824 */ /* 0x021fc800078e00ff */
[----:B------:R-:W-:-:S04]  /*94a0*/  FMUL R0, R0, R137 ;  /* 0x0000008900007220 */ /* 0x000fc80000400000 */
[----:B------:R-:W-:-:S05]  /*94b0*/  FFMA R0, R39, R136, R0 ;  /* 0x0000008827007223 */ /* 0x000fca0000000000 */
[----:B------:R-:W-:-:S05]  /*94c0*/  F2FP.BF16.F32.PACK_AB R0, RZ, R0 ;  /* 0x00000000ff00723e */ /* 0x000fca00000010ff */
[----:B------:R4:W-:Y:S01]  /*94d0*/  STG.E.U16 desc[UR44][R10.64+0x1b2], R0 ;  /* 0x0001b2000a007986 */ /* 0x0009e2000c10152c */
[----:B------:R-:W-:Y:S05]  /*94e0*/  BRA `(.L_x_254) ;  /* 0x0000002400b87947 */ /* 0x000fea0003800000 */
.L_x_33:
[----:B------:R-:W-:Y:S01]  /*94f0*/  ULDC.64 UR4, c[0x0][0x5c0] ;  /* 0x0001700000047ab9 */ /* 0x000fe20000000a00 */
[----:B------:R-:W-:Y:S01]  /*9500*/  ISETP.GT.AND P3, PT, R0, 0x1, PT ;  /* 0x000000010000780c */ /* 0x000fe20003f64270 */
[-C--:B------:R-:W-:Y:S01]  /*9510*/  FMUL R120, R120, R136.reuse ;  /* 0x0000008878787220 */ /* 0x080fe20000400000 */
[----:B------:R-:W-:Y:S01]  /*9520*/  LEA R8, P0, R6, UR4, 0x1 ;  /* 0x0000000406087c11 */ /* 0x000fe2000f8008ff */
[-C--:B------:R-:W-:Y:S01]  /*9530*/  FMUL R121, R121, R136.reuse ;  /* 0x0000008879797220 */ /* 0x080fe20000400000 */
[----:B------:R-:W-:Y:S01]  /*9540*/  SHF.L.U64.HI R5, R4, 0x4, R5 ;  /* 0x0000000404057819 */ /* 0x000fe20000010205 */
[-C--:B------:R-:W-:Y:S01]  /*9550*/  FMUL R122, R122, R136.reuse ;  /* 0x000000887a7a7220 */ /* 0x080fe20000400000 */
[----:B------:R-:W-:Y:S01]  /*9560*/  LEA.HI.X R9, R6, UR5, R9, 0x1, P0 ;  /* 0x0000000506097c11 */ /* 0x000fe200080f0c09 */
[-C--:B------:R-:W-:Y:S01]  /*9570*/  FMUL R123, R123, R136.reuse ;  /* 0x000000887b7b7220 */ /* 0x080fe20000400000 */
[----:B------:R-:W-:Y:S01]  /*9580*/  ISETP.GT.AND P0, PT, R3, RZ, P3 ;  /* 0x000000ff0300720c */ /* 0x000fe20001f04270 */
[----:B------:R-:W-:Y:S01]  /*9590*/  FMUL R124, R124, R136 ;  /* 0x000000887c7c7220 */ /* 0x000fe20000400000 */
[----:B------:R-:W-:Y:S01]  /*95a0*/  F2FP.BF16.F32.PACK_AB R120, RZ, R120 ;  /* 0x00000078ff78723e */ /* 0x000fe200000010ff */
[-C--:B------:R-:W-:Y:S01]  /*95b0*/  FMUL R125, R125, R136.reuse ;  /* 0x000000887d7d7220 */ /* 0x080fe20000400000 */
[----:B------:R-:W-:Y:S01]  /*95c0*/  F2FP.BF16.F32.PACK_AB R121, RZ, R121 ;  /* 0x00000079ff79723e */ /* 0x000fe200000010ff */
[----:B------:R-:W-:Y:S01]  /*95d0*/  FMUL R126, R126, R136 ;  /* 0x000000887e7e7220 */ /* 0x000fe20000400000 */
[----:B------:R-:W-:Y:S01]  /*95e0*/  LEA R4, P4, R4, R8, 0x4 ;  /* 0x0000000804047211 */ /* 0x000fe200078820ff */
[----:B------:R-:W-:Y:S01]  /*95f0*/  @P2 STG.E.U16 desc[UR44][R8.64], R120 ;  /* 0x0000007808002986 */ /* 0x000fe2000c10152c */
[----:B------:R-:W-:Y:S01]  /*9600*/  ISETP.GT.AND P2, PT, R0, 0x8, PT ;  /* 0x000000080000780c */ /* 0x000fe20003f44270 */
[----:B------:R-:W-:Y:S01]  /*9610*/  FMUL R127, R127, R136 ;  /* 0x000000887f7f7220 */ /* 0x000fe20000400000 */
[----:B------:R-:W-:Y:S01]  /*9620*/  ISETP.GT.AND P1, PT, R3, 0x8, P1 ;  /* 0x000000080300780c */ /* 0x000fe20000f24270 */
[--C-:B------:R-:W-:Y:S01]  /*9630*/  IMAD.X R5, R5, 0x1, R9.reuse, P4 ;  /* 0x0000000105057824 */ /* 0x100fe200020e0609 */
[C---:B------:R-:W-:Y:S01]  /*9640*/  ISETP.GT.AND P5, PT, R3.reuse, RZ, P2 ;  /* 0x000000ff0300720c */ /* 0x040fe200017a4270 */
[--C-:B------:R-:W-:Y:S01]  /*9650*/  @P0 IMAD.MOV.U32 R6, RZ, RZ, R8.reuse ;  /* 0x000000ffff060224 */ /* 0x100fe200078e0008 */
[----:B------:R-:W-:Y:S01]  /*9660*/  ISETP.GT.AND P3, PT, R3, 0x8, P3 ;  /* 0x000000080300780c */ /* 0x000fe20001f64270 */
[--C-:B------:R-:W-:Y:S01]  /*9670*/  @P0 IMAD.MOV.U32 R7, RZ, RZ, R9.reuse ;  /* 0x000000ffff070224 */ /* 0x100fe200078e0009 */
[----:B------:R-:W-:Y:S01]  /*9680*/  F2FP.BF16.F32.PACK_AB R122, RZ, R122 ;  /* 0x0000007aff7a723e */ /* 0x000fe200000010ff */
[-C--:B------:R-:W-:Y:S01]  /*9690*/  FMUL R128, R128, R136.reuse ;  /* 0x0000008880807220 */ /* 0x080fe20000400000 */
[----:B------:R-:W-:Y:S01]  /*96a0*/  F2FP.BF16.F32.PACK_AB R123, RZ, R123 ;  /* 0x0000007bff7b723e */ /* 0x000fe200000010ff */
[-C--:B------:R-:W-:Y:S01]  /*96b0*/  FMUL R129, R129, R136.reuse ;  /* 0x0000008881817220 */ /* 0x080fe20000400000 */
[----:B------:R1:W-:Y:S01]  /*96c0*/  @P0 STG.E.U16 desc[UR44][R6.64+0x2], R121 ;  /* 0x0000027906000986 */ /* 0x0003e2000c10152c */
[----:B------:R-:W-:Y:S01]  /*96d0*/  ISETP.GT.AND P0, PT, R0, 0x9, PT ;  /* 0x000000090000780c */ /* 0x000fe20003f04270 */
[----:B------:R-:W-:Y:S01]  /*96e0*/  FMUL R130, R130, R136 ;  /* 0x0000008882827220 */ /* 0x000fe20000400000 */
[----:B------:R-:W-:Y:S01]  /*96f0*/  F2FP.BF16.F32.PACK_AB R124, RZ, R124 ;  /* 0x0000007cff7c723e */ /* 0x000fe200000010ff */
[----:B------:R-:W-:Y:S01]  /*9700*/  @P1 STG.E.U16 desc[UR44][R4.64], R122 ;  /* 0x0000007a04001986 */ /* 0x000fe2000c10152c */
[----:B------:R-:W-:Y:S01]  /*9710*/  ISETP.GT.AND P4, PT, R3, RZ, P0 ;  /* 0x000000ff0300720c */ /* 0x000fe20000784270 */
[-C--:B------:R-:W-:Y:S01]  /*9720*/  FMUL R131, R131, R136.reuse ;  /* 0x0000008883837220 */ /* 0x080fe20000400000 */
[----:B------:R-:W-:Y:S01]  /*9730*/  ISETP.GT.AND P1, PT, R0, 0x10, PT ;  /* 0x000000100000780c */ /* 0x000fe20003f24270 */
[----:B------:R-:W-:Y:S01]  /*9740*/  @P3 STG.E.U16 desc[UR44][R4.64+0x2], R123 ;  /* 0x0000027b04003986 */ /* 0x000fe2000c10152c */
[----:B------:R-:W-:Y:S01]  /*9750*/  F2FP.BF16.F32.PACK_AB R125, RZ, R125 ;  /* 0x0000007dff7d723e */ /* 0x000fe200000010ff */
[-C--:B------:R-:W-:Y:S01]  /*9760*/  FMUL R132, R132, R136.reuse ;  /* 0x0000008884847220 */ /* 0x080fe20000400000 */
[C---:B------:R-:W-:Y:S01]  /*9770*/  ISETP.GT.AND P2, PT, R3.reuse, 0x8, P2 ;  /* 0x000000080300780c */ /* 0x040fe20001744270 */
[--C-:B-1----:R-:W-:Y:S01]  /*9780*/  @P5 IMAD.MOV.U32 R6, RZ, RZ, R8.reuse ;  /* 0x000000ffff065224 */ /* 0x102fe200078e0008 */
[----:B------:R-:W-:Y:S01]  /*9790*/  ISETP.GT.AND P3, PT, R3, 0x8, P0 ;  /* 0x000000080300780c */ /* 0x000fe20000764270 */
[--C-:B------:R-:W-:Y:S01]  /*97a0*/  @P5 IMAD.MOV.U32 R7, RZ, RZ, R9.reuse ;  /* 0x000000ffff075224 */ /* 0x100fe200078e0009 */
[----:B------:R-:W-:Y:S01]  /*97b0*/  ISETP.GT.AND P0, PT, R0, 0x11, PT ;  /* 0x000000110000780c */ /* 0x000fe20003f04270 */
[----:B------:R-:W-:Y:S01]  /*97c0*/  FMUL R133, R133, R136 ;  /* 0x0000008885857220 */ /* 0x000fe20000400000 */
[----:B------:R-:W-:Y:S01]  /*97d0*/  F2FP.BF16.F32.PACK_AB R126, RZ, R126 ;  /* 0x0000007eff7e723e */ /* 0x000fe200000010ff */
[-C--:B------:R-:W-:Y:S01]  /*97e0*/  FMUL R134, R134, R136.reuse ;  /* 0x0000008886867220 */ /* 0x080fe20000400000 */
[----:B------:R1:W-:Y:S01]  /*97f0*/  @P5 STG.E.U16 desc[UR44][R6.64+0x10], R124 ;  /* 0x0000107c06005986 */ /* 0x0003e2000c10152c */
[----:B------:R-:W-:Y:S01]  /*9800*/  ISETP.GT.AND P5, PT, R3, RZ, P1 ;  /* 0x000000ff0300720c */ /* 0x000fe20000fa4270 */
[-C--:B------:R-:W-:Y:S01]  /*9810*/  FMUL R135, R135, R136.reuse ;  /* 0x0000008887877220 */ /* 0x080fe20000400000 */
[----:B------:R-:W-:Y:S01]  /*9820*/  F2FP.BF16.F32.PACK_AB R127, RZ, R127 ;  /* 0x0000007fff7f723e */ /* 0x000fe200000010ff */
[----:B------:R-:W-:Y:S01]  /*9830*/  FMUL R104, R104, R136 ;  /* 0x0000008868687220 */ /* 0x000fe20000400000 */
[----:B------:R-:W-:Y:S01]  /*9840*/  F2FP.BF16.F32.PACK_AB R128, RZ, R128 ;  /* 0x00000080ff80723e */ /* 0x000fe200000010ff */
[-C--:B------:R-:W-:Y:S01]  /*9850*/  FMUL R105, R105, R136.reuse ;  /* 0x0000008869697220 */ /* 0x080fe20000400000 */
[----:B------:R-:W-:Y:S01]  /*9860*/  F2FP.BF16.F32.PACK_AB R129, RZ, R129 ;  /* 0x00000081ff81723e */ /* 0x000fe200000010ff */
[-C--:B------:R-:W-:Y:S01]  /*9870*/  FMUL R106, R106, R136.reuse ;  /* 0x000000886a6a7220 */ /* 0x080fe20000400000 */
[----:B------:R-:W-:Y:S01]  /*9880*/  ISETP.GT.AND P1, PT, R3, 0x8, P1 ;  /* 0x000000080300780c */ /* 0x000fe20000f24270 */
[----:B------:R-:W-:Y:S01]  /*9890*/  FMUL R107, R107, R136 ;  /* 0x000000886b6b7220 */ /* 0x000fe20000400000 */
[----:B------:R-:W-:Y:S01]  /*98a0*/  F2FP.BF16.F32.PACK_AB R130, RZ, R130 ;  /* 0x00000082ff82723e */ /* 0x000fe200000010ff */
[--C-:B-1----:R-:W-:Y:S01]  /*98b0*/  @P4 IMAD.MOV.U32 R6, RZ, RZ, R8.reuse ;  /* 0x000000ffff064224 */ /* 0x102fe200078e0008 */
[----:B------:R-:W-:Y:S01]  /*98c0*/  F2FP.BF16.F32.PACK_AB R131, RZ, R131 ;  /* 0x00000083ff83723e */ /* 0x000fe200000010ff */
[--C-:B------:R-:W-:Y:S01]  /*98d0*/  @P4 IMAD.MOV.U32 R7, RZ, RZ, R9.reuse ;  /* 0x000000ffff074224 */ /* 0x100fe200078e0009 */
[----:B------:R-:W-:Y:S01]  /*98e0*/  F2FP.BF16.F32.PACK_AB R132, RZ, R132 ;  /* 0x00000084ff84723e */ /* 0x000fe200000010ff */
[-C--:B------:R-:W-:Y:S01]  /*98f0*/  FMUL R108, R108, R136.reuse ;  /* 0x000000886c6c7220 */ /* 0x080fe20000400000 */
[----:B------:R-:W-:Y:S01]  /*9900*/  F2FP.BF16.F32.PACK_AB R133, RZ, R133 ;  /* 0x00000085ff85723e */ /* 0x000fe200000010ff */
[-C--:B------:R-:W-:Y:S01]  /*9910*/  FMUL R109, R109, R136.reuse ;  /* 0x000000886d6d7220 */ /* 0x080fe20000400000 */
[----:B------:R1:W-:Y:S01]  /*9920*/  @P4 STG.E.U16 desc[UR44][R6.64+0x12], R125 ;  /* 0x0000127d06004986 */ /* 0x0003e2000c10152c */
[----:B------:R-:W-:Y:S01]  /*9930*/  ISETP.GT.AND P4, PT, R3, RZ, P0 ;  /* 0x000000ff0300720c */ /* 0x000fe20000784270 */
[----:B------:R-:W-:Y:S01]  /*9940*/  FMUL R110, R110, R136 ;  /* 0x000000886e6e7220 */ /* 0x000fe20000400000 */
[----:B------:R-:W-:Y:S01]  /*9950*/  F2FP.BF16.F32.PACK_AB R134, RZ, R134 ;  /* 0x00000086ff86723e */ /* 0x000fe200000010ff */
[----:B------:R-:W-:Y:S01]  /*9960*/  @P2 STG.E.U16 desc[UR44][R4.64+0x10], R126 ;  /* 0x0000107e04002986 */ /* 0x000fe2000c10152c */
[----:B------:R-:W-:Y:S01]  /*9970*/  ISETP.GT.AND P2, PT, R0, 0x18, PT ;  /* 0x000000180000780c */ /* 0x000fe20003f44270 */
[-C--:B------:R-:W-:Y:S01]  /*9980*/  FMUL R111, R111, R136.reuse ;  /* 0x000000886f6f7220 */ /* 0x080fe20000400000 */
[----:B------:R-:W-:Y:S01]  /*9990*/  F2FP.BF16.F32.PACK_AB R135, RZ, R135 ;  /* 0x00000087ff87723e */ /* 0x000fe200000010ff */
[----:B------:R-:W-:Y:S01]  /*99a0*/  @P3 STG.E.U16 desc[UR44][R4.64+0x12], R127 ;  /* 0x0000127f04003986 */ /* 0x000fe2000c10152c */
[----:B------:R-:W-:Y:S01]  /*99b0*/  ISETP.GT.AND P3, PT, R3, 0x8, P0 ;  /* 0x000000080300780c */ /* 0x000fe20000764270 */
[----:B------:R-:W-:Y:S01]  /*99c0*/  FMUL R112, R112, R136 ;  /* 0x0000008870707220 */ /* 0x000fe20000400000 */
[----:B------:R-:W-:Y:S01]  /*99d0*/  ISETP.GT.AND P0, PT, R0, 0x19, PT ;  /* 0x000000190000780c */ /* 0x000fe20003f04270 */
[--C-:B-1----:R-:W-:Y:S01]  /*99e0*/  @P5 IMAD.MOV.U32 R6, RZ, RZ, R8.reuse ;  /* 0x000000ffff065224 */ /* 0x102fe200078e0008 */
[----:B------:R-:W-:Y:S01]  /*99f0*/  F2FP.BF16.F32.PACK_AB R104, RZ, R104 ;  /* 0x00000068ff68723e */ /* 0x000fe200000010ff */
[--C-:B------:R-:W-:Y:S01]  /*9a00*/  @P5 IMAD.MOV.U32 R7, RZ, RZ, R9.reuse ;  /* 0x000000ffff075224 */ /* 0x100fe200078e0009 */
[----:B------:R-:W-:Y:S01]  /*9a10*/  F2FP.BF16.F32.PACK_AB R105, RZ, R105 ;  /* 0x00000069ff69723e */ /* 0x000fe200000010ff */
        /* <DEDUP_REMOVED lines=11> */
[----:B------:R-:W-:Y:S01]  /*9ad0*/  FMUL R118, R118, R136 ;  /* 0x0000008876767220 */ /* 0x000fe20000400000 */
[----:B------:R-:W-:Y:S01]  /*9ae0*/  F2FP.BF16.F32.PACK_AB R110, RZ, R110 ;  /* 0x0000006eff6e723e */ /* 0x000fe200000010ff */
[----:B------:R-:W-:Y:S01]  /*9af0*/  FMUL R119, R119, R136 ;  /* 0x0000008877777220 */ /* 0x000fe20000400000 */
[----:B------:R-:W-:Y:S01]  /*9b00*/  F2FP.BF16.F32.PACK_AB R111, RZ, R111 ;  /* 0x0000006fff6f723e */ /* 0x000fe200000010ff */
        /* <DEDUP_REMOVED lines=8> */
[C---:B------:R-:W-:Y:S01]  /*9b90*/  ISETP.GT.AND P4, PT, R3.reuse, RZ, P0 ;  /* 0x000000ff0300720c */ /* 0x040fe20000784270 */
[-C--:B------:R-:W-:Y:S01]  /*9ba0*/  FMUL R90, R90, R136.reuse ;  /* 0x000000885a5a7220 */ /* 0x080fe20000400000 */
[----:B------:R-:W-:Y:S01]  /*9bb0*/  F2FP.BF16.F32.PACK_AB R115, RZ, R115 ;  /* 0x00000073ff73723e */ /* 0x000fe200000010ff */
[----:B------:R-:W-:Y:S01]  /*9bc0*/  @P1 STG.E.U16 desc[UR44][R4.64+0x20], R130 ;  /* 0x0000208204001986 */ /* 0x000fe2000c10152c */
[----:B------:R-:W-:Y:S01]  /*9bd0*/  ISETP.GT.AND P1, PT, R3, 0x8, P2 ;  /* 0x000000080300780c */ /* 0x000fe20001724270 */
[-C--:B------:R-:W-:Y:S01]  /*9be0*/  FMUL R91, R91, R136.reuse ;  /* 0x000000885b5b7220 */ /* 0x080fe20000400000 */
[----:B------:R-:W-:Y:S01]  /*9bf0*/  ISETP.GT.AND P2, PT, R0, 0x20, PT ;  /* 0x000000200000780c */ /* 0x000fe20003f44270 */
        /* <DEDUP_REMOVED lines=232> */
[----:B-1----:R-:W-:Y:S01]  /*aa80*/  @P5 IMAD.MOV.U32 R6, RZ, RZ, R8 ;  /* 0x000000ffff065224 */ /* 0x002fe200078e0008 */
[----:B------:R-:W-:Y:S01]  /*aa90*/  F2FP.BF16.F32.PACK_AB R28, RZ, R28 ;  /* 0x0000001cff1c723e */ /* 0x000fe200000010ff */
[----:B------:R-:W-:Y:S01]  /*aaa0*/  @P5 IMAD.MOV.U32 R7, RZ, RZ, R9 ;  /* 0x000000ffff075224 */ /* 0x000fe200078e0009 */
[----:B------:R-:W-:Y:S01]  /*aab0*/  F2FP.BF16.F32.PACK_AB R29, RZ, R29 ;  /* 0x0000001dff1d723e */ /* 0x000fe200000010ff */
[----:B------:R-:W-:Y:S01]  /*aac0*/  FMUL R37, R37, R136 ;  /* 0x0000008825257220 */ /* 0x000fe20000400000 */
[----:B------:R-:W-:Y:S01]  /*aad0*/  F2FP.BF16.F32.PACK_AB R30, RZ, R30 ;  /* 0x0000001eff1e723e */ /* 0x000fe200000010ff */
[-C--:B------:R-:W-:Y:S01]  /*aae0*/  FMUL R38, R38, R136.reuse ;  /* 0x0000008826267220 */ /* 0x080fe20000400000 */
[----:B------:R1:W-:Y:S01]  /*aaf0*/  @P5 STG.E.U16 desc[UR44][R6.64+0x90], R92 ;  /* 0x0000905c06005986 */ /* 0x0003e2000c10152c */
[----:B------:R-:W-:Y:S01]  /*ab00*/  ISETP.GT.AND P5, PT, R3, RZ, P2 ;  /* 0x000000ff0300720c */ /* 0x000fe200017a4270 */
[----:B------:R-:W-:Y:S01]  /*ab10*/  FMUL R39, R39, R136 ;  /* 0x0000008827277220 */ /* 0x000fe20000400000 */
[----:B------:R-:W-:-:S02]  /*ab20*/  F2FP.BF16.F32.PACK_AB R31, RZ, R31 ;  /* 0x0000001fff1f723e */ /* 0x000fc400000010ff */
[----:B------:R-:W-:Y:S02]  /*ab30*/  F2FP.BF16.F32.PACK_AB R32, RZ, R32 ;  /* 0x00000020ff20723e */ /* 0x000fe400000010ff */
[----:B------:R-:W-:Y:S02]  /*ab40*/  F2FP.BF16.F32.PACK_AB R33, RZ, R33 ;  /* 0x00000021ff21723e */ /* 0x000fe400000010ff */
[----:B------:R-:W-:Y:S02]  /*ab50*/  F2FP.BF16.F32.PACK_AB R34, RZ, R34 ;  /* 0x00000022ff22723e */ /* 0x000fe400000010ff */
[----:B------:R-:W-:Y:S01]  /*ab60*/  F2FP.BF16.F32.PACK_AB R35, RZ, R35 ;  /* 0x00000023ff23723e */ /* 0x000fe200000010ff */
[----:B-1----:R-:W-:Y:S01]  /*ab70*/  @P4 IMAD.MOV.U32 R6, RZ, RZ, R8 ;  /* 0x000000ffff064224 */ /* 0x002fe200078e0008 */
[----:B------:R-:W-:Y:S01]  /*ab80*/  F2FP.BF16.F32.PACK_AB R36, RZ, R36 ;  /* 0x00000024ff24723e */ /* 0x000fe200000010ff */
[----:B------:R-:W-:Y:S01]  /*ab90*/  @P4 IMAD.MOV.U32 R7, RZ, RZ, R9 ;  /* 0x000000ffff074224 */ /* 0x000fe200078e0009 */
[----:B------:R-:W-:-:S02]  /*aba0*/  F2FP.BF16.F32.PACK_AB R37, RZ, R37 ;  /* 0x00000025ff25723e */ /* 0x000fc400000010ff */
[----:B------:R-:W-:Y:S02]  /*abb0*/  F2FP.BF16.F32.PACK_AB R38, RZ, R38 ;  /* 0x00000026ff26723e */ /* 0x000fe400000010ff */
[----:B------:R1:W-:Y:S01]  /*abc0*/  @P4 STG.E.U16 desc[UR44][R6.64+0x92], R93 ;  /* 0x0000925d06004986 */ /* 0x0003e2000c10152c */
[C---:B------:R-:W-:Y:S02]  /*abd0*/  ISETP.GT.AND P4, PT, R3.reuse, RZ, P0 ;  /* 0x000000ff0300720c */ /* 0x040fe40000784270 */
[----:B------:R-:W-:Y:S01]  /*abe0*/  F2FP.BF16.F32.PACK_AB R39, RZ, R39 ;  /* 0x00000027ff27723e */ /* 0x000fe200000010ff */
[----:B------:R-:W-:Y:S01]  /*abf0*/  @P1 STG.E.U16 desc[UR44][R4.64+0x90], R94 ;  /* 0x0000905e04001986 */ /* 0x000fe2000c10152c */
[C---:B------:R-:W-:Y:S02]  /*ac00*/  ISETP.GT.AND P1, PT, R3.reuse, 0x8, P2 ;  /* 0x000000080300780c */ /* 0x040fe40001724270 */
[----:B------:R-:W-:Y:S01]  /*ac10*/  ISETP.GT.AND P2, PT, R0, 0x58, PT ;  /* 0x000000580000780c */ /* 0x000fe20003f44270 */
[----:B------:R-:W-:Y:S01]  /*ac20*/  @P3 STG.E.U16 desc[UR44][R4.64+0x92], R95 ;  /* 0x0000925f04003986 */ /* 0x000fe2000c10152c */
[----:B------:R-:W-:-:S02]  /*ac30*/  ISETP.GT.AND P3, PT, R3, 0x8, P0 ;  /* 0x000000080300780c */ /* 0x000fc40000764270 */
[----:B------:R-:W-:Y:S01]  /*ac40*/  ISETP.GT.AND P0, PT, R0, 0x59, PT ;  /* 0x000000590000780c */ /* 0x000fe20003f04270 */
[----:B-1----:R-:W-:Y:S02]  /*ac50*/  @P5 IMAD.MOV.U32 R6, RZ, RZ, R8 ;  /* 0x000000ffff065224 */ /* 0x002fe400078e0008 */
[----:B------:R-:W-:-:S05]  /*ac60*/  @P5 IMAD.MOV.U32 R7, RZ, RZ, R9 ;  /* 0x000000ffff075224 */ /* 0x000fca00078e0009 */
[----:B------:R1:W-:Y:S01]  /*ac70*/  @P5 STG.E.U16 desc[UR44][R6.64+0xa0], R96 ;  /* 0x0000a06006005986 */ /* 0x0003e2000c10152c */
[----:B------:R-:W-:Y:S01]  /*ac80*/  ISETP.GT.AND P5, PT, R3, RZ, P2 ;  /* 0x000000ff0300720c */ /* 0x000fe200017a4270 */
[----:B-1----:R-:W-:Y:S02]  /*ac90*/  @P4 IMAD.MOV.U32 R6, RZ, RZ, R8 ;  /* 0x000000ffff064224 */ /* 0x002fe400078e0008 */
[----:B------:R-:W-:-:S05]  /*aca0*/  @P4 IMAD.MOV.U32 R7, RZ, RZ, R9 ;  /* 0x000000ffff074224 */ /* 0x000fca00078e0009 */
[----:B------:R1:W-:Y:S01]  /*acb0*/  @P4 STG.E.U16 desc[UR44][R6.64+0xa2], R97 ;  /* 0x0000a26106004986 */ /* 0x0003e2000c10152c */
[----:B------:R-:W-:-:S03]  /*acc0*/  ISETP.GT.AND P4, PT, R3, RZ, P0 ;  /* 0x000000ff0300720c */ /* 0x000fc60000784270 */
[----:B------:R-:W-:Y:S01]  /*acd0*/  @P1 STG.E.U16 desc[UR44][R4.64+0xa0], R98 ;  /* 0x0000a06204001986 */ /* 0x000fe2000c10152c */
[C---:B------:R-:W-:Y:S02]  /*ace0*/  ISETP.GT.AND P1, PT, R3.reuse, 0x8, P2 ;  /* 0x000000080300780c */ /* 0x040fe40001724270 */
[C---:B------:R-:W-:Y:S01]  /*acf0*/  ISETP.GT.AND P2, PT, R0.reuse, 0x60, PT ;  /* 0x000000600000780c */ /* 0x040fe20003f44270 */
[----:B------:R-:W-:Y:S01]  /*ad00*/  @P3 STG.E.U16 desc[UR44][R4.64+0xa2], R99 ;  /* 0x0000a26304003986 */ /* 0x000fe2000c10152c */
[----:B------:R-:W-:Y:S02]  /*ad10*/  ISETP.GT.AND P3, PT, R3, 0x8, P0 ;  /* 0x000000080300780c */ /* 0x000fe40000764270 */
        /* <DEDUP_REMOVED lines=144> */
[C---:B------:R-:W-:Y:S02]  /*b620*/  ISETP.GT.AND P5, PT, R3.reuse, RZ, P2 ;  /* 0x000000ff0300720c */ /* 0x040fe400017a4270 */
[----:B------:R-:W-:Y:S01]  /*b630*/  ISETP.GT.AND P2, PT, R3, 0x8, P2 ;  /* 0x000000080300780c */ /* 0x000fe20001744270 */
[----:B-1----:R-:W-:Y:S02]  /*b640*/  @P4 IMAD.MOV.U32 R6, RZ, RZ, R8 ;  /* 0x000000ffff064224 */ /* 0x002fe400078e0008 */
[----:B------:R-:W-:-:S05]  /*b650*/  @P4 IMAD.MOV.U32 R7, RZ, RZ, R9 ;  /* 0x000000ffff074224 */ /* 0x000fca00078e0009 */
[----:B------:R1:W-:Y:S01]  /*b660*/  @P4 STG.E.U16 desc[UR44][R6.64+0x152], R45 ;  /* 0x0001522d06004986 */ /* 0x0003e2000c10152c */
[C---:B------:R-:W-:Y:S02]  /*b670*/  ISETP.GT.AND P4, PT, R3.reuse, RZ, P0 ;  /* 0x000000ff0300720c */ /* 0x040fe40000784270 */
[----:B------:R-:W-:Y:S01]  /*b680*/  ISETP.GT.AND P0, PT, R3, 0x8, P0 ;  /* 0x000000080300780c */ /* 0x000fe20000704270 */
[----:B------:R-:W-:Y:S01]  /*b690*/  @P1 STG.E.U16 desc[UR44][R4.64+0x150], R46 ;  /* 0x0001502e04001986 */ /* 0x000fe2000c10152c */
[----:B------:R-:W-:-:S03]  /*b6a0*/  ISETP.GT.AND P1, PT, R0, 0xb9, PT ;  /* 0x000000b90000780c */ /* 0x000fc60003f24270 */
[----:B------:R-:W-:Y:S01]  /*b6b0*/  @P3 STG.E.U16 desc[UR44][R4.64+0x152], R47 ;  /* 0x0001522f04003986 */ /* 0x000fe2000c10152c */
        /* <DEDUP_REMOVED lines=14> */
[----:B------:R-:W-:-:S05]  /*b7a0*/  ISETP.GT.AND P0, PT, R0, 0xc1, PT ;  /* 0x000000c10000780c */ /* 0x000fca0003f04270 */
        /* <DEDUP_REMOVED lines=8> */
[----:B------:R-:W-:-:S03]  /*b830*/  ISETP.GT.AND P5, PT, R3, RZ, P0 ;  /* 0x000000ff0300720c */ /* 0x000fc600007a4270 */
[----:B------:R-:W-:Y:S04]  /*b840*/  @P3 STG.E.U16 desc[UR44][R4.64+0x170], R54 ;  /* 0x0001703604003986 */ /* 0x000fe8000c10152c */
[----:B------:R-:W-:Y:S01]  /*b850*/  @P1 STG.E.U16 desc[UR44][R4.64+0x172], R55 ;  /* 0x0001723704001986 */ /* 0x000fe2000c10152c */
[C---:B------:R-:W-:Y:S02]  /*b860*/  ISETP.GT.AND P1, PT, R3.reuse, 0x8, P0 ;  /* 0x000000080300780c */ /* 0x040fe40000724270 */
[----:B------:R-:W-:Y:S01]  /*b870*/  ISETP.GT.AND P0, PT, R0, 0xc9, PT ;  /* 0x000000c90000780c */ /* 0x000fe20003f04270 */
[----:B-1----:R-:W-:Y:S02]  /*b880*/  @P4 IMAD.MOV.U32 R6, RZ, RZ, R8 ;  /* 0x000000ffff064224 */ /* 0x002fe400078e0008 */
[----:B------:R-:W-:Y:S01]  /*b890*/  @P4 IMAD.MOV.U32 R7, RZ, RZ, R9 ;  /* 0x000000ffff074224 */ /* 0x000fe200078e0009 */
[----:B------:R-:W-:-:S04]  /*b8a0*/  ISETP.GT.AND P3, PT, R3, RZ, P0 ;  /* 0x000000ff0300720c */ /* 0x000fc80000764270 */
[----:B------:R1:W-:Y:S01]  /*b8b0*/  @P4 STG.E.U16 desc[UR44][R6.64+0x180], R24 ;  /* 0x0001801806004986 */ /* 0x0003e2000c10152c */
[----:B------:R-:W-:Y:S01]  /*b8c0*/  ISETP.GT.AND P4, PT, R0, 0xc8, PT ;  /* 0x000000c80000780c */ /* 0x000fe20003f84270 */
        /* <DEDUP_REMOVED lines=12> */
[----:B------:R-:W-:Y:S02]  /*b990*/  ISETP.GT.AND P5, PT, R3, 0x8, P0 ;  /* 0x000000080300780c */ /* 0x000fe400007a4270 */
[----:B------:R-:W-:Y:S01]  /*b9a0*/  ISETP.GT.AND P0, PT, R0, 0xd1, PT ;  /* 0x000000d10000780c */ /* 0x000fe20003f04270 */
[----:B-1----:R-:W-:Y:S02]  /*b9b0*/  @P3 IMAD.MOV.U32 R6, RZ, RZ, R8 ;  /* 0x000000ffff063224 */ /* 0x002fe400078e0008 */
[----:B------:R-:W-:-:S05]  /*b9c0*/  @P3 IMAD.MOV.U32 R7, RZ, RZ, R9 ;  /* 0x000000ffff073224 */ /* 0x000fca00078e0009 */
[----:B------:R1:W-:Y:S01]  /*b9d0*/  @P3 STG.E.U16 desc[UR44][R6.64+0x192], R29 ;  /* 0x0001921d06003986 */ /* 0x0003e2000c10152c */
[----:B------:R-:W-:-:S03]  /*b9e0*/  ISETP.GT.AND P3, PT, R0, 0xd0, PT ;  /* 0x000000d00000780c */ /* 0x000fc60003f64270 */
[----:B------:R-:W-:Y:S01]  /*b9f0*/  @P4 STG.E.U16 desc[UR44][R4.64+0x190], R30 ;  /* 0x0001901e04004986 */ /* 0x000fe2000c10152c */
[C---:B------:R-:W-:Y:S02]  /*ba00*/  ISETP.GT.AND P4, PT, R3.reuse, RZ, P3 ;  /* 0x000000ff0300720c */ /* 0x040fe40001f84270 */
[C---:B------:R-:W-:Y:S01]  /*ba10*/  ISETP.GT.AND P3, PT, R3.reuse, 0x8, P3 ;  /* 0x000000080300780c */ /* 0x040fe20001f64270 */
[----:B------:R-:W-:Y:S01]  /*ba20*/  @P5 STG.E.U16 desc[UR44][R4.64+0x192], R31 ;  /* 0x0001921f04005986 */ /* 0x000fe2000c10152c */
[C---:B------:R-:W-:Y:S02]  /*ba30*/  ISETP.GT.AND P5, PT, R3.reuse, RZ, P0 ;  /* 0x000000ff0300720c */ /* 0x040fe400007a4270 */
[----:B------:R-:W-:-:S07]  /*ba40*/  ISETP.GT.AND P0, PT, R3, 0x8, P0 ;  /* 0x000000080300780c */ /* 0x000fce0000704270 */
[----:B-1----:R-:W-:Y:S02]  /*ba50*/  @P4 IMAD.MOV.U32 R6, RZ, RZ, R8 ;  /* 0x000000ffff064224 */ /* 0x002fe400078e0008 */
[----:B------:R-:W-:Y:S02]  /*ba60*/  @P4 IMAD.MOV.U32 R7, RZ, RZ, R9 ;  /* 0x000000ffff074224 */ /* 0x000fe400078e0009 */
[----:B------:R-:W-:-:S03]  /*ba70*/  @P3 IMAD.MOV.U32 R2, RZ, RZ, R4 ;  /* 0x000000ffff023224 */ /* 0x000fc600078e0004 */
[----:B------:R1:W-:Y:S01]  /*ba80*/  @P4 STG.E.U16 desc[UR44][R6.64+0x1a0], R32 ;  /* 0x0001a02006004986 */ /* 0x0003e2000c10152c */
[C---:B------:R-:W-:Y:S02]  /*ba90*/  ISETP.GT.AND P4, PT, R3.reuse, RZ, P1 ;  /* 0x000000ff0300720c */ /* 0x040fe40000f84270 */
[----:B------:R-:W-:Y:S01]  /*baa0*/  ISETP.GT.AND P1, PT, R3, 0x8, P1 ;  /* 0x000000080300780c */ /* 0x000fe20000f24270 */
[----:B-1----:R-:W-:Y:S02]  /*bab0*/  @P5 IMAD.MOV.U32 R6, RZ, RZ, R8 ;  /* 0x000000ffff065224 */ /* 0x002fe400078e0008 */
[----:B------:R-:W-:-:S05]  /*bac0*/  @P5 IMAD.MOV.U32 R7, RZ, RZ, R9 ;  /* 0x000000ffff075224 */ /* 0x000fca00078e0009 */
[----:B------:R-:W-:Y:S01]  /*bad0*/  @P5 STG.E.U16 desc[UR44][R6.64+0x1a2], R33 ;  /* 0x0001a22106005986 */ /* 0x000fe2000c10152c */
[C---:B------:R-:W-:Y:S02]  /*bae0*/  ISETP.GT.AND P5, PT, R3.reuse, RZ, P2 ;  /* 0x000000ff0300720c */ /* 0x040fe400017a4270 */
[----:B------:R-:W-:Y:S01]  /*baf0*/  ISETP.GT.AND P2, PT, R3, 0x8, P2 ;  /* 0x000000080300780c */ /* 0x000fe20001744270 */
[----:B------:R-:W-:-:S05]  /*bb00*/  @P3 IMAD.MOV.U32 R3, RZ, RZ, R5 ;  /* 0x000000ffff033224 */ /* 0x000fca00078e0005 */
[----:B------:R1:W-:Y:S02]  /*bb10*/  @P3 STG.E.U16 desc[UR44][R2.64+0x1a0], R34 ;  /* 0x0001a02202003986 */ /* 0x0003e4000c10152c */
[----:B-1----:R-:W-:Y:S02]  /*bb20*/  @P0 IMAD.MOV.U32 R2, RZ, RZ, R4 ;  /* 0x000000ffff020224 */ /* 0x002fe400078e0004 */
[----:B------:R-:W-:-:S05]  /*bb30*/  @P0 IMAD.MOV.U32 R3, RZ, RZ, R5 ;  /* 0x000000ffff030224 */ /* 0x000fca00078e0005 */
[----:B------:R1:W-:Y:S02]  /*bb40*/  @P0 STG.E.U16 desc[UR44][R2.64+0x1a2], R35 ;  /* 0x0001a22302000986 */ /* 0x0003e4000c10152c */
[----:B-1----:R-:W-:Y:S02]  /*bb50*/  @P5 IMAD.MOV.U32 R2, RZ, RZ, R8 ;  /* 0x000000ffff025224 */ /* 0x002fe400078e0008 */
[----:B------:R-:W-:-:S05]  /*bb60*/  @P5 IMAD.MOV.U32 R3, RZ, RZ, R9 ;  /* 0x000000ffff035224 */ /* 0x000fca00078e0009 */
[----:B------:R1:W-:Y:S04]  /*bb70*/  @P5 STG.E.U16 desc[UR44][R2.64+0x1b0], R36 ;  /* 0x0001b02402005986 */ /* 0x0003e8000c10152c */
[----:B------:R2:W-:Y:S01]  /*bb80*/  @P4 STG.E.U16 desc[UR44][R8.64+0x1b2], R37 ;  /* 0x0001b22508004986 */ /* 0x0005e2000c10152c */
[----:B-1----:R-:W-:Y:S02]  /*bb90*/  @P2 IMAD.MOV.U32 R2, RZ, RZ, R4 ;  /* 0x000000ffff022224 */ /* 0x002fe400078e0004 */
[----:B------:R-:W-:-:S05]  /*bba0*/  @P2 IMAD.MOV.U32 R3, RZ, RZ, R5 ;  /* 0x000000ffff032224 */ /* 0x000fca00078e0005 */
[----:B------:R2:W-:Y:S04]  /*bbb0*/  @P2 STG.E.U16 desc[UR44][R2.64+0x1b0], R38 ;  /* 0x0001b02602002986 */ /* 0x0005e8000c10152c */
[----:B------:R2:W-:Y:S02]  /*bbc0*/  @P1 STG.E.U16 desc[UR44][R4.64+0x1b2], R39 ;  /* 0x0001b22704001986 */ /* 0x0005e4000c10152c */
.L_x_254:
[----:B------:R-:W-:Y:S05]  /*bbd0*/  BSYNC B0 ;  /* 0x0000000000007941 */ /* 0x000fea0003800000 */
.L_x_32:
[----:B--2---:R-:W2:Y:S01]  /*bbe0*/  LDL.64 R2, [R1] ;  /* 0x0000000001027983 */ /* 0x004ea20000100a00 */
[----:B------:R-:W-:Y:S01]  /*bbf0*/  ULDC.64 UR4, c[0x0][0x650] ;  /* 0x0001940000047ab9 */ /* 0x000fe20000000a00 */
[----:B------:R2:W-:Y:S01]  /*bc00*/  SYNCS.ARRIVE.TRANS64.A1T0 RZ, [R144+UR42], RZ ;  /* 0x000000ff90ff79a7 */ /* 0x0005e2000810002a */
[----:B01--4-:R-:W-:Y:S01]  /*bc10*/  PRMT R0, RZ, 0x7610, R0 ;  /* 0x00007610ff007816 */ /* 0x013fe20000000000 */
[----:B-----5:R-:W-:Y:S02]  /*bc20*/  IMAD.MOV.U32 R19, RZ, RZ, -0x1 ;  /* 0xffffffffff137424 */ /* 0x020fe400078e00ff */
[----:B------:R-:W-:Y:S01]  /*bc30*/  IMAD.MOV.U32 R22, RZ, RZ, -0x1 ;  /* 0xffffffffff167424 */ /* 0x000fe200078e00ff */
[----:B--2---:R-:W-:-:S04]  /*bc40*/  LEA R18, P0, R2, R18, 0x1 ;  /* 0x0000001202127211 */ /* 0x004fc800078008ff */
[----:B------:R-:W-:Y:S01]  /*bc50*/  LEA.HI.X R17, R2, R17, R23, 0x1, P0 ;  /* 0x0000001102117211 */ /* 0x000fe200000f0c17 */
[----:B------:R-:W-:Y:S01]  /*bc60*/  IMAD.MOV.U32 R2, RZ, RZ, -0x1 ;  /* 0xffffffffff027424 */ /* 0x000fe200078e00ff */
[----:B------:R-:W-:-:S04]  /*bc70*/  ISETP.GE.U32.AND P0, PT, R18, UR4, PT ;  /* 0x0000000412007c0c */ /* 0x000fc8000bf06070 */
[----:B------:R-:W-:-:S13]  /*bc80*/  ISETP.GE.U32.AND.EX P0, PT, R17, UR5, PT, P0 ;  /* 0x0000000511007c0c */ /* 0x000fda000bf06100 */
[----:B------:R-:W-:Y:S05]  /*bc90*/  @P0 BRA `(.L_x_255) ;  /* 0x0000000400700947 */ /* 0x000fea0003800000 */
[----:B------:R-:W0:Y:S01]  /*bca0*/  S2R R10, SR_CTAID.X ;  /* 0x00000000000a7919 */ /* 0x000e220000002500 */
[----:B------:R-:W1:Y:S01]  /*bcb0*/  LDC.64 R8, c[0x0][0x628] ;  /* 0x00018a00ff087b82 */ /* 0x000e620000000a00 */
[----:B------:R-:W-:Y:S01]  /*bcc0*/  ULDC UR4, c[0x0][0x150] ;  /* 0x0000540000047ab9 */ /* 0x000fe20000000800 */
[----:B------:R-:W-:Y:S01]  /*bcd0*/  IMAD.MOV.U32 R6, RZ, RZ, R18 ;  /* 0x000000ffff067224 */ /* 0x000fe200078e0012 */
[----:B------:R-:W2:Y:S01]  /*bce0*/  S2R R20, SR_CTAID.Y ;  /* 0x0000000000147919 */ /* 0x000ea20000002600 */
[----:B------:R-:W-:-:S04]  /*bcf0*/  IMAD.MOV.U32 R7, RZ, RZ, R17 ;  /* 0x000000ffff077224 */ /* 0x000fc800078e0011 */
[----:B------:R-:W4:Y:S08]  /*bd00*/  LDC R15, c[0x0][0x144] ;  /* 0x00005100ff0f7b82 */ /* 0x000f300000000800 */
[----:B------:R-:W2:Y:S08]  /*bd10*/  LDC R0, c[0x0][0x630] ;  /* 0x00018c00ff007b82 */ /* 0x000eb00000000800 */
[----:B------:R-:W2:Y:S01]  /*bd20*/  LDC.64 R12, c[0x0][0x620] ;  /* 0x00018800ff0c7b82 */ /* 0x000ea20000000a00 */
[----:B-1----:R-:W-:-:S04]  /*bd30*/  ISETP.NE.U32.AND P0, PT, R8, RZ, PT ;  /* 0x000000ff0800720c */ /* 0x002fc80003f05070 */
[----:B------:R-:W-:Y:S02]  /*bd40*/  ISETP.NE.AND.EX P0, PT, R9, RZ, PT, P0 ;  /* 0x000000ff0900720c */ /* 0x000fe40003f05300 */
[----:B0-----:R-:W-:-:S05]  /*bd50*/  I2FP.F32.U32 R2, R10 ;  /* 0x0000000a00027245 */ /* 0x001fca0000201000 */
[----:B------:R-:W-:-:S04]  /*bd60*/  FMUL R2, R2, UR4 ;  /* 0x0000000402027c20 */ /* 0x000fc80008400000 */
[----:B------:R0:W1:Y:S02]  /*bd70*/  F2I.U32.TRUNC.NTZ R14, R2 ;  /* 0x00000002000e7305 */ /* 0x000064000020f000 */
[----:B----4-:R-:W-:Y:S05]  /*bd80*/  @!P0 BRA `(.L_x_256) ;  /* 0x0000000000288947 */ /* 0x010fea0003800000 */
[----:B------:R-:W4:Y:S02]  /*bd90*/  LDC R3, c[0x0][0x634] ;  /* 0x00018d00ff037b82 */ /* 0x000f240000000800 */
[----:B----4-:R-:W-:-:S05]  /*bda0*/  IADD3 R7, P0, R18, R3, RZ ;  /* 0x0000000312077210 */ /* 0x010fca0007f1e0ff */
[----:B------:R-:W-:-:S04]  /*bdb0*/  IMAD.X R11, RZ, RZ, R17, P0 ;  /* 0x000000ffff0b7224 */ /* 0x000fc800000e0611 */
[----:B0-----:R-:W-:-:S04]  /*bdc0*/  IMAD.WIDE.U32 R2, R11, R8, RZ ;  /* 0x000000080b027225 */ /* 0x001fc800078e00ff */
[----:B---3--:R-:W-:-:S04]  /*bdd0*/  IMAD.WIDE.U32 R4, P0, R7, R9, R2 ;  /* 0x0000000907047225 */ /* 0x008fc80007800002 */
[----:B------:R-:W-:-:S04]  /*bde0*/  IMAD.WIDE.U32 R2, R7, R8, RZ ;  /* 0x0000000807027225 */ /* 0x000fc800078e00ff */
[----:B------:R-:W-:Y:S01]  /*bdf0*/  IMAD.X R7, RZ, RZ, RZ, P0 ;  /* 0x000000ffff077224 */ /* 0x000fe200000e06ff */
[----:B------:R-:W-:Y:S01]  /*be00*/  IADD3 RZ, P0, R3, R4, RZ ;  /* 0x0000000403ff7210 */ /* 0x000fe20007f1e0ff */
[----:B------:R-:W-:-:S04]  /*be10*/  IMAD.MOV.U32 R6, RZ, RZ, R5 ;  /* 0x000000ffff067224 */ /* 0x000fc800078e0005 */
[----:B------:R-:W-:-:S08]  /*be20*/  IMAD.WIDE.U32.X R6, R11, R9, R6, P0 ;  /* 0x000000090b067225 */ /* 0x000fd000000e0406 */
.L_x_256:
[----:B------:R-:W4:Y:S01]  /*be30*/  LDC.64 R26, c[0x0][0x640] ;  /* 0x00019000ff1a7b82 */ /* 0x000f220000000a00 */
[-C--:B--2---:R-:W-:Y:S01]  /*be40*/  SHF.R.U64 R11, R6, R0.reuse, R7 ;  /* 0x00000000060b7219 */ /* 0x084fe20000001207 */
[----:B------:R-:W-:Y:S01]  /*be50*/  IMAD.MOV.U32 R19, RZ, RZ, R17 ;  /* 0x000000ffff137224 */ /* 0x000fe200078e0011 */
[----:B------:R-:W-:Y:S01]  /*be60*/  SHF.R.U32.HI R0, RZ, R0, R7 ;  /* 0x00000000ff007219 */ /* 0x000fe20000011607 */
[----:B-1----:R-:W-:Y:S01]  /*be70*/  IMAD.MOV R14, RZ, RZ, -R14 ;  /* 0x000000ffff0e7224 */ /* 0x002fe200078e0a0e */
[----:B---3--:R-:W-:Y:S01]  /*be80*/  IADD3 R5, P0, RZ, -R11, RZ ;  /* 0x8000000bff057210 */ /* 0x008fe20007f1e0ff */
[----:B------:R-:W-:Y:S01]  /*be90*/  ULDC UR4, c[0x0][0x154] ;  /* 0x0000550000047ab9 */ /* 0x000fe20000000800 */
[----:B------:R-:W-:Y:S01]  /*bea0*/  IMAD.MOV.U32 R7, RZ, RZ, 0x1 ;  /* 0x00000001ff077424 */ /* 0x000fe200078e00ff */
[----:B------:R-:W1:Y:S01]  /*beb0*/  LDC R4, c[0x0][0x618] ;  /* 0x00018600ff047b82 */ /* 0x000e620000000800 */
[----:B------:R-:W-:Y:S02]  /*bec0*/  IMAD R22, R15, R14, R10 ;  /* 0x0000000e0f167224 */ /* 0x000fe400078e020a */
[----:B------:R-:W-:-:S04]  /*bed0*/  IMAD.X R3, RZ, RZ, ~R0, P0 ;  /* 0x000000ffff037224 */ /* 0x000fc800000e0e00 */
[-C--:B------:R-:W-:Y:S01]  /*bee0*/  IMAD R0, R3, R12.reuse, RZ ;  /* 0x0000000c03007224 */ /* 0x080fe200078e02ff */
[----:B------:R-:W2:Y:S01]  /*bef0*/  LDC R6, c[0x0][0x608] ;  /* 0x00018200ff067b82 */ /* 0x000ea20000000800 */
[----:B0-----:R-:W-:-:S04]  /*bf00*/  IMAD.WIDE.U32 R2, R5, R12, R18 ;  /* 0x0000000c05027225 */ /* 0x001fc800078e0012 */
[----:B------:R-:W-:Y:S01]  /*bf10*/  IMAD R5, R5, R13, R0 ;  /* 0x0000000d05057224 */ /* 0x000fe200078e0200 */
[----:B------:R-:W-:Y:S02]  /*bf20*/  I2FP.F32.U32 R0, R20 ;  /* 0x0000001400007245 */ /* 0x000fe40000201000 */
[----:B------:R-:W0:Y:S01]  /*bf30*/  LDC R24, c[0x0][0x658] ;  /* 0x00019600ff187b82 */ /* 0x000e220000000800 */
[----:B------:R-:W-:Y:S01]  /*bf40*/  IMAD.IADD R3, R3, 0x1, R5 ;  /* 0x0000000103037824 */ /* 0x000fe200078e0205 */
[----:B----4-:R-:W-:Y:S01]  /*bf50*/  ISETP.NE.U32.AND P0, PT, R26, RZ, PT ;  /* 0x000000ff1a00720c */ /* 0x010fe20003f05070 */
[----:B------:R-:W-:Y:S01]  /*bf60*/  FMUL R0, R0, UR4 ;  /* 0x0000000400007c20 */ /* 0x000fe20008400000 */
[----:B------:R-:W-:Y:S02]  /*bf70*/  IMAD.MOV.U32 R5, RZ, RZ, -0x1 ;  /* 0xffffffffff057424 */ /* 0x000fe400078e00ff */
[----:B------:R-:W-:Y:S01]  /*bf80*/  ISETP.NE.AND.EX P0, PT, R27, RZ, PT, P0 ;  /* 0x000000ff1b00720c */ /* 0x000fe20003f05300 */
[----:B------:R3:W4:Y:S01]  /*bf90*/  F2I.U32.TRUNC.NTZ R12, R0 ;  /* 0x00000000000c7305 */ /* 0x000722000020f000 */
[----:B------:R-:W3:Y:S01]  /*bfa0*/  LDC R15, c[0x0][0x148] ;  /* 0x00005200ff0f7b82 */ /* 0x000ee20000000800 */
[----:B-1----:R-:W-:-:S02]  /*bfb0*/  SHF.R.U64 R10, R2, R4, R3 ;  /* 0x00000004020a7219 */ /* 0x002fc40000001203 */
[----:B------:R-:W-:-:S05]  /*bfc0*/  SHF.R.U32.HI R3, RZ, R4, R3 ;  /* 0x00000004ff037219 */ /* 0x000fca0000011603 */
[----:B------:R-:W1:Y:S01]  /*bfd0*/  LDC R14, c[0x0][0x600] ;  /* 0x00018000ff0e7b82 */ /* 0x000e620000000800 */
[-CC-:B--2---:R-:W-:Y:S02]  /*bfe0*/  SHF.R.U64 R8, R10, R6.reuse, R3.reuse ;  /* 0x000000060a087219 */ /* 0x184fe40000001203 */
[----:B------:R-:W-:-:S05]  /*bff0*/  SHF.R.U32.HI R3, RZ, R6, R3 ;  /* 0x00000006ff037219 */ /* 0x000fca0000011603 */
[----:B------:R-:W2:Y:S01]  /*c000*/  LDC R21, c[0x0][0x648] ;  /* 0x00019200ff157b82 */ /* 0x000ea20000000800 */
[-CC-:B0-----:R-:W-:Y:S02]  /*c010*/  SHF.R.U64 R13, R8, R24.reuse, R3.reuse ;  /* 0x00000018080d7219 */ /* 0x181fe40000001203 */
[-C--:B------:R-:W-:Y:S02]  /*c020*/  SHF.L.U32 R5, R5, R24.reuse, RZ ;  /* 0x0000001805057219 */ /* 0x080fe400000006ff */
[-C--:B------:R-:W-:Y:S01]  /*c030*/  SHF.R.U32.HI R3, RZ, R24.reuse, R3 ;  /* 0x00000018ff037219 */ /* 0x080fe20000011603 */
[----:B------:R-:W-:Y:S01]  /*c040*/  IMAD.MOV.U32 R2, RZ, RZ, R13 ;  /* 0x000000ffff027224 */ /* 0x000fe200078e000d */
[----:B------:R-:W-:Y:S01]  /*c050*/  SHF.L.U32 R24, R7, R24, RZ ;  /* 0x0000001807187219 */ /* 0x000fe200000006ff */
[----:B------:R-:W0:Y:S01]  /*c060*/  LDC R25, c[0x0][0x638] ;  /* 0x00018e00ff197b82 */ /* 0x000e220000000800 */
[----:B------:R-:W-:-:S07]  /*c070*/  LOP3.LUT R19, RZ, R5, RZ, 0x33, !PT ;  /* 0x00000005ff137212 */ /* 0x000fce00078e33ff */
[----:B------:R-:W0:Y:S01]  /*c080*/  LDC R28, c[0x0][0x610] ;  /* 0x00018400ff1c7b82 */ /* 0x000e220000000800 */
[----:B----4-:R-:W-:Y:S05]  /*c090*/  @!P0 BRA `(.L_x_257) ;  /* 0x0000000000288947 */ /* 0x010fea0003800000 */
[----:B---3--:R-:W3:Y:S02]  /*c0a0*/  LDC R0, c[0x0][0x64c] ;  /* 0x00019300ff007b82 */ /* 0x008ee40000000800 */
[----:B---3--:R-:W-:-:S05]  /*c0b0*/  IADD3 R7, P0, R13, R0, RZ ;  /* 0x000000000d077210 */ /* 0x008fca0007f1e0ff */
        /* <DEDUP_REMOVED lines=8> */
.L_x_257:
[----:B------:R-:W4:Y:S01]  /*c140*/  LDC R4, c[0x0][0x65c] ;  /* 0x00019700ff047b82 */ /* 0x000f220000000800 */
[----:B--23--:R-:W-:Y:S01]  /*c150*/  SHF.R.U64 R0, R2, R21, R3 ;  /* 0x0000001502007219 */ /* 0x00cfe20000001203 */
[----:B-1----:R-:W-:Y:S01]  /*c160*/  VIADD R3, R14, 0xffffffff ;  /* 0xffffffff0e037836 */ /* 0x002fe20000000000 */
[----:B------:R-:W-:Y:S01]  /*c170*/  LOP3.LUT R19, R8, R19, RZ, 0xc0, !PT ;  /* 0x0000001308137212 */ /* 0x000fe200078ec0ff */
[----:B------:R-:W-:Y:S02]  /*c180*/  IMAD.MOV R12, RZ, RZ, -R12 ;  /* 0x000000ffff0c7224 */ /* 0x000fe400078e0a0c */
[----:B------:R-:W-:Y:S01]  /*c190*/  IMAD.MOV R2, RZ, RZ, -R0 ;  /* 0x000000ffff027224 */ /* 0x000fe200078e0a00 */
[----:B------:R-:W-:Y:S01]  /*c1a0*/  LOP3.LUT R3, R10, R3, RZ, 0xc0, !PT ;  /* 0x000000030a037212 */ /* 0x000fe200078ec0ff */
[----:B------:R-:W-:Y:S02]  /*c1b0*/  IMAD R19, R24, R0, R19 ;  /* 0x0000000018137224 */ /* 0x000fe400078e0213 */
[----:B0-----:R-:W-:-:S04]  /*c1c0*/  IMAD R0, R2, R25, R13 ;  /* 0x0000001902007224 */ /* 0x001fc800078e020d */
[----:B------:R-:W-:Y:S01]  /*c1d0*/  IMAD R2, R0, R14, R3 ;  /* 0x0000000e00027224 */ /* 0x000fe200078e0203 */
[----:B----4-:R-:W-:Y:S01]  /*c1e0*/  ISETP.NE.AND P0, PT, R4, 0x1, PT ;  /* 0x000000010400780c */ /* 0x010fe20003f05270 */
[----:B------:R-:W-:-:S05]  /*c1f0*/  IMAD.MOV.U32 R4, RZ, RZ, 0x1 ;  /* 0x00000001ff047424 */ /* 0x000fca00078e00ff */
[----:B------:R-:W-:-:S07]  /*c200*/  PRMT R0, R4, 0x7610, R0 ;  /* 0x0000761004007816 */ /* 0x000fce0000000000 */
[----:B------:R-:W-:-:S04]  /*c210*/  @P0 IMAD R22, R15, R12, R20 ;  /* 0x0000000c0f160224 */ /* 0x000fc800078e0214 */
[----:B------:R-:W-:-:S05]  /*c220*/  IMAD R19, R19, R28, R22 ;  /* 0x0000001c13137224 */ /* 0x000fca00078e0216 */
[----:B------:R-:W-:Y:S02]  /*c230*/  SEL R22, R2, R19, !P0 ;  /* 0x0000001302167207 */ /* 0x000fe40004000000 */
[----:B------:R-:W-:Y:S01]  /*c240*/  SEL R19, R19, R2, !P0 ;  /* 0x0000000213137207 */ /* 0x000fe20004000000 */
[----:B------:R-:W-:-:S07]  /*c250*/  IMAD.MOV.U32 R2, RZ, RZ, R11 ;  /* 0x000000ffff027224 */ /* 0x000fce00078e000b */
.L_x_255:
[----:B------:R-:W-:Y:S02]  /*c260*/  LOP3.LUT P0, RZ, R0, 0xff, RZ, 0xc0, !PT ;  /* 0x000000ff00ff7812 */ /* 0x000fe4000780c0ff */
[----:B------:R-:W-:-:S11]  /*c270*/  LOP3.LUT R147, R147, 0x1, RZ, 0x3c, !PT ;  /* 0x0000000193937812 */ /* 0x000fd600078e3cff */
[----:B------:R-:W-:Y:S05]  /*c280*/  @P0 BRA `(.L_x_258) ;  /* 0xffffff5000600947 */ /* 0x000fea000383ffff */
[----:B------:R-:W-:Y:S05]  /*c290*/  EXIT ;  /* 0x000000000000794d */ /* 0x000fea0003800000 */
.L_x_13:
[----:B------:R-:W-:-:S08]  /*c2a0*/  ISETP.NE.AND P0, PT, R0, RZ, PT ;  /* 0x000000ff0000720c */ /* 0x000fd00003f05270 */
[----:B0-----:R-:W0:-:S00]  /*c2b0*/  USETMAXREG.DEALLOC.CTAPOOL 0x28 ;  /* 0x00000028000079c8 */ /* 0x001e0000080e0500 */
[----:B------:R-:W-:Y:S05]  /*c2c0*/  @P0 EXIT ;  /* 0x000000000000094d */ /* 0x000fea0003800000 */
[----:B0-----:R-:W-:Y:S01]  /*c2d0*/  LOP3.LUT P0, RZ, R8, 0xff, RZ, 0xc0, !PT ;  /* 0x000000ff08ff7812 */ /* 0x001fe2000780c0ff */
[----:B------:R-:W-:Y:S02]  /*c2e0*/  IMAD.MOV.U32 R0, RZ, RZ, 0x1 ;  /* 0x00000001ff007424 */ /* 0x000fe400078e00ff */
[----:B------:R-:W-:-:S10]  /*c2f0*/  IMAD.MOV.U32 R7, RZ, RZ, RZ ;  /* 0x000000ffff077224 */ /* 0x000fd400078e00ff */
[----:B------:R-:W-:Y:S05]  /*c300*/  @!P0 BRA `(.L_x_259) ;  /* 0x0000000c004c8947 */ /* 0x000fea0003800000 */
[----:B------:R-:W-:Y:S01]  /*c310*/  LOP3.LUT P0, RZ, R4, 0x1f, RZ, 0xc0, !PT ;  /* 0x0000001f04ff7812 */ /* 0x000fe2000780c0ff */
[----:B------:R-:W-:Y:S01]  /*c320*/  ULDC UR5, c[0x0][0x658] ;  /* 0x0001960000057ab9 */ /* 0x000fe20000000800 */
[----:B------:R-:W-:Y:S01]  /*c330*/  UMOV UR6, 0xffffffff ;  /* 0xffffffff00067882 */ /* 0x000fe20000000000 */
[----:B------:R-:W-:Y:S01]  /*c340*/  BSSY B0, `(.L_x_259) ;  /* 0x00000cf000007945 */ /* 0x000fe20003800000 */
[----:B------:R-:W-:Y:S01]  /*c350*/  USHF.L.U32 UR6, UR6, UR5, URZ ;  /* 0x0000000506067299 */ /* 0x000fe2000800063f */
[C---:B------:R-:W-:Y:S01]  /*c360*/  ISETP.NE.AND P2, PT, R3.reuse, RZ, PT ;  /* 0x000000ff0300720c */ /* 0x040fe20003f45270 */
[----:B------:R-:W-:Y:S01]  /*c370*/  UMOV UR7, 0x1 ;  /* 0x0000000100077882 */ /* 0x000fe20000000000 */
[----:B------:R-:W-:Y:S01]  /*c380*/  ISETP.NE.OR P0, PT, R3, RZ, !P0 ;  /* 0x000000ff0300720c */ /* 0x000fe20004705670 */
[----:B------:R-:W-:Y:S01]  /*c390*/  IMAD.MOV.U32 R8, RZ, RZ, 0x1 ;  /* 0x00000001ff087424 */ /* 0x000fe200078e00ff */
[----:B------:R-:W-:Y:S01]  /*c3a0*/  LOP3.LUT R6, R16, 0x2, RZ, 0xfc, !PT ;  /* 0x0000000210067812 */ /* 0x000fe200078efcff */
[----:B------:R-:W-:Y:S01]  /*c3b0*/  IMAD.MOV.U32 R0, RZ, RZ, 0x1 ;  /* 0x00000001ff007424 */ /* 0x000fe200078e00ff */
[----:B------:R-:W-:Y:S01]  /*c3c0*/  ULDC UR4, c[0x0][0x600] ;  /* 0x0001800000047ab9 */ /* 0x000fe20000000800 */
[----:B------:R-:W-:Y:S01]  /*c3d0*/  IMAD.MOV.U32 R7, RZ, RZ, RZ ;  /* 0x000000ffff077224 */ /* 0x000fe200078e00ff */
[----:B------:R-:W-:-:S02]  /*c3e0*/  USHF.L.U32 UR13, UR7, UR5, URZ ;  /* 0x00000005070d7299 */ /* 0x000fc4000800063f */
[----:B------:R-:W-:Y:S02]  /*c3f0*/  UIADD3 UR21, UR38, 0x1, URZ ;  /* 0x0000000126157890 */ /* 0x000fe4000fffe03f */
[----:B------:R-:W-:Y:S02]  /*c400*/  UIADD3 UR4, UR4, -0x1, URZ ;  /* 0xffffffff04047890 */ /* 0x000fe4000fffe03f */
[----:B------:R-:W-:Y:S01]  /*c410*/  ULOP3.LUT UR5, URZ, UR6, URZ, 0x33, !UPT ;  /* 0x000000063f057292 */ /* 0x000fe2000f8e333f */
[----:B------:R-:W-:-:S11]  /*c420*/  ULDC.64 UR22, c[0x0][0x198] ;  /* 0x0000660000167ab9 */ /* 0x000fd60000000a00 */
.L_x_271:
[----:B------:R-:W-:-:S03]  /*c430*/  UMOV UR6, 0xffffffff ;  /* 0xffffffff00067882 */ /* 0x000fc60000000000 */
[----:B------:R-:W-:Y:S05]  /*c440*/  BRA.DIV UR6, `(.L_x_260) ;  /* 0x0000000e06ec7947 */ /* 0x000fea000b800000 */
[----:B------:R-:W-:-:S13]  /*c450*/  ELECT P6, URZ, PT ;  /* 0x00000000003f782f */ /* 0x000fda00038c0000 */
.L_x_283:
[----:B------:R-:W0:Y:S01]  /*c460*/  LDC R3, c[0x0][0x28c] ;  /* 0x0000a300ff037b82 */ /* 0x000e220000000800 */
[----:B------:R-:W-:Y:S01]  /*c470*/  BSSY B1, `(.L_x_261) ;  /* 0x0000043000017945 */ /* 0x000fe20003800000 */
[----:B0-----:R-:W-:-:S13]  /*c480*/  ISETP.LT.OR P6, PT, R3, 0x1, !P6 ;  /* 0x000000010300780c */ /* 0x001fda00077c1670 */
[----:B------:R-:W-:Y:S05]  /*c490*/  @P6 BRA `(.L_x_262) ;  /* 0x0000000400006947 */ /* 0x000fea0003800000 */
[----:B------:R-:W-:Y:S02]  /*c4a0*/  IMAD.SHL.U32 R19, R19, 0x40, RZ ;  /* 0x0000004013137824 */ /* 0x000fe400078e00ff */
[----:B------:R-:W-:Y:S02]  /*c4b0*/  IMAD R22, R22, 0xe0, RZ ;  /* 0x000000e016167824 */ /* 0x000fe400078e02ff */
[----:B------:R-:W-:Y:S02]  /*c4c0*/  IMAD.MOV.U32 R12, RZ, RZ, RZ ;  /* 0x000000ffff0c7224 */ /* 0x000fe400078e00ff */
[----:B------:R-:W-:Y:S02]  /*c4d0*/  IMAD.U32 R13, RZ, RZ, UR21 ;  /* 0x00000015ff0d7e24 */ /* 0x000fe4000f8e00ff */
[----:B------:R-:W-:Y:S02]  /*c4e0*/  IMAD.MOV.U32 R3, RZ, RZ, R0 ;  /* 0x000000ffff037224 */ /* 0x000fe400078e0000 */
[----:B------:R-:W-:-:S07]  /*c4f0*/  IMAD.MOV.U32 R4, RZ, RZ, R7 ;  /* 0x000000ffff047224 */ /* 0x000fce00078e0007 */
.L_x_266:
[----:B------:R-:W0:Y:S01]  /*c500*/  S2R R10, SR_CgaCtaId ;  /* 0x00000000000a7919 */ /* 0x000e220000008800 */
[----:B------:R-:W-:Y:S01]  /*c510*/  MOV R5, 0x400 ;  /* 0x0000040000057802 */ /* 0x000fe20000000f00 */
[----:B------:R-:W1:Y:S03]  /*c520*/  @!P2 LDC R9, c[0x0][0x500] ;  /* 0x00014000ff09ab82 */ /* 0x000e660000000800 */
[----:B0-----:R-:W-:Y:S02]  /*c530*/  LEA R11, R10, R5, 0x18 ;  /* 0x000000050a0b7211 */ /* 0x001fe400078ec0ff */
[----:B------:R-:W-:-:S03]  /*c540*/  SHF.L.U32 R5, R3, 0x1f, RZ ;  /* 0x0000001f03057819 */ /* 0x000fc600000006ff */
[----:B------:R-:W-:-:S04]  /*c550*/  IMAD R10, R4, 0x8, R11 ;  /* 0x00000008040a7824 */ /* 0x000fc800078e020b */
[----:B------:R-:W0:Y:S02]  /*c560*/  SYNCS.PHASECHK.TRANS64.TRYWAIT P1, [R10+URZ+0x18], R5 ;  /* 0x000018050a0075a7 */ /* 0x000e24000802017f */
[----:B01----:R-:W-:Y:S05]  /*c570*/  @!P1 BRA `(.L_x_263) ;  /* 0x0000000c00c09947 */ /* 0x003fea0003800000 */
.L_x_284:
[----:B0-----:R-:W-:Y:S01]  /*c580*/  PRMT R5, R6, 0x9910, RZ ;  /* 0x0000991006057816 */ /* 0x001fe200000000ff */
[----:B------:R0:W-:Y:S03]  /*c590*/  @!P2 SYNCS.ARRIVE.TRANS64 RZ, [R10+URZ], R9 ;  /* 0x000000090affa9a7 */ /* 0x0001e6000800003f */
[----:B------:R-:W-:-:S13]  /*c5a0*/  ISETP.NE.AND P1, PT, R5, 0x2, PT ;  /* 0x000000020500780c */ /* 0x000fda0003f25270 */
[----:B0-----:R-:W-:Y:S05]  /*c5b0*/  @P1 BRA `(.L_x_264) ;  /* 0x0000000000041947 */ /* 0x001fea0003800000 */
[----:B------:R-:W-:Y:S01]  /*c5c0*/  BPT.TRAP 0x1 ;  /* 0x000000040000795c */ /* 0x000fe20000300000 */
.L_x_264:
[----:B------:R-:W-:Y:S05]  /*c5d0*/  @P0 BRA `(.L_x_265) ;  /* 0x0000000000040947 */ /* 0x000fea0003800000 */
[----:B------:R-:W-:Y:S01]  /*c5e0*/  BPT.TRAP 0x1 ;  /* 0x000000040000795c */ /* 0x000fe20000300000 */
.L_x_265:
[--C-:B------:R-:W-:Y:S01]  /*c5f0*/  IMAD R5, R4, 0x4000, R11.reuse ;  /* 0x0000400004057824 */ /* 0x100fe200078e020b */
[----:B------:R-:W-:Y:S01]  /*c600*/  R2UR UR34, R12 ;  /* 0x000000000c2272ca */ /* 0x000fe200000e0000 */
[----:B------:R-:W-:Y:S01]  /*c610*/  IMAD R11, R4, 0xe000, R11 ;  /* 0x0000e000040b7824 */ /* 0x000fe200078e020b */
[----:B------:R-:W-:Y:S01]  /*c620*/  R2UR UR33, R10 ;  /* 0x000000000a2172ca */ /* 0x000fe200000e0000 */
[----:B------:R-:W-:Y:S01]  /*c630*/  VIADD R13, R13, 0xffffffff ;  /* 0xffffffff0d0d7836 */ /* 0x000fe20000000000 */
[----:B------:R-:W-:Y:S01]  /*c640*/  R2UR UR24, R5 ;  /* 0x00000000051872ca */ /* 0x000fe200000e0000 */
[----:B------:R-:W-:Y:S01]  /*c650*/  UIADD3 UR6, UP0, UR22, 0xf0, URZ ;  /* 0x000000f016067890 */ /* 0x000fe2000ff1e03f */
[----:B------:R-:W-:Y:S01]  /*c660*/  R2UR UR8, R11 ;  /* 0x000000000b0872ca */ /* 0x000fe200000e0000 */
[----:B------:R-:W-:Y:S01]  /*c670*/  UIADD3 UR30, UP1, UR22, 0x1f0, URZ ;  /* 0x000001f0161e7890 */ /* 0x000fe2000ff3e03f */
[----:B------:R-:W-:Y:S01]  /*c680*/  R2UR UR36, R2 ;  /* 0x00000000022472ca */ /* 0x000fe200000e0000 */
[----:B------:R-:W-:Y:S01]  /*c690*/  UIADD3.X UR7, URZ, UR23, URZ, UP0, !UPT ;  /* 0x000000173f077290 */ /* 0x000fe200087fe43f */
[----:B------:R-:W-:Y:S01]  /*c6a0*/  R2UR UR35, R19 ;  /* 0x00000000132372ca */ /* 0x000fe200000e0000 */
[----:B------:R-:W-:Y:S01]  /*c6b0*/  UIADD3.X UR31, URZ, UR23, URZ, UP1, !UPT ;  /* 0x000000173f1f7290 */ /* 0x000fe20008ffe43f */
[----:B------:R-:W-:Y:S01]  /*c6c0*/  R2UR UR19, R22 ;  /* 0x00000000161372ca */ /* 0x000fe200000e0000 */
[----:B------:R-:W-:Y:S01]  /*c6d0*/  UIADD3 UR26, UR34, 0x40, URZ ;  /* 0x00000040221a7890 */ /* 0x000fe2000fffe03f */
[----:B------:R-:W-:Y:S01]  /*c6e0*/  ISETP.GT.AND P3, PT, R13, 0x1, PT ;  /* 0x000000010d00780c */ /* 0x000fe20003f64270 */
[----:B------:R-:W-:Y:S01]  /*c6f0*/  VIADD R4, R4, 0x1 ;  /* 0x0000000104047836 */ /* 0x000fe20000000000 */
[----:B------:R-:W-:Y:S01]  /*c700*/  UMOV UR14, 0x0 ;  /* 0x00000000000e7882 */ /* 0x000fe20000000000 */
[----:B------:R-:W-:Y:S01]  /*c710*/  UIADD3 UR32, UR24, 0x100, URZ ;  /* 0x0000010018207890 */ /* 0x000fe2000fffe03f */
[----:B------:R-:W-:Y:S01]  /*c720*/  VIADD R12, R12, 0x80 ;  /* 0x000000800c0c7836 */ /* 0x000fe20000000000 */
[----:B------:R-:W-:Y:S01]  /*c730*/  UIADD3 UR24, UR24, 0x2100, URZ ;  /* 0x0000210018187890 */ /* 0x000fe2000fffe03f */
[----:B------:R-:W-:Y:S01]  /*c740*/  ISETP.NE.AND P1, PT, R4, 0x3, PT ;  /* 0x000000030400780c */ /* 0x000fe20003f25270 */
[----:B------:R-:W-:-:S02]  /*c750*/  UIADD3 UR16, UR8, 0xc100, URZ ;  /* 0x0000c10008107890 */ /* 0x000fc4000fffe03f */
[----:B------:R-:W-:Y:S01]  /*c760*/  UIADD3 UR8, UR8, 0x13100, URZ ;  /* 0x0001310008087890 */ /* 0x000fe2000fffe03f */
[----:B------:R-:W-:Y:S01]  /*c770*/  SEL R10, RZ, 0x1, P1 ;  /* 0x00000001ff0a7807 */ /* 0x000fe20000800000 */
[----:B------:R-:W-:Y:S01]  /*c780*/  UMOV UR15, 0x10000000 ;  /* 0x10000000000f7882 */ /* 0x000fe20000000000 */
[----:B------:R-:W-:Y:S01]  /*c790*/  UMOV UR25, UR33 ;  /* 0x0000002100197c82 */ /* 0x000fe20008000000 */
[----:B------:R-:W-:Y:S01]  /*c7a0*/  UMOV UR28, UR36 ;  /* 0x00000024001c7c82 */ /* 0x000fe20008000000 */
[----:B------:R-:W-:Y:S01]  /*c7b0*/  UMOV UR27, UR35 ;  /* 0x00000023001b7c82 */ /* 0x000fe20008000000 */
[----:B------:R-:W-:Y:S01]  /*c7c0*/  UMOV UR17, UR33 ;  /* 0x0000002100117c82 */ /* 0x000fe20008000000 */
[----:B------:R-:W-:Y:S01]  /*c7d0*/  UMOV UR18, UR34 ;  /* 0x0000002200127c82 */ /* 0x000fe20008000000 */
[----:B------:R-:W-:Y:S01]  /*c7e0*/  UMOV UR20, UR36 ;  /* 0x0000002400147c82 */ /* 0x000fe20008000000 */
[----:B------:R0:W-:Y:S01]  /*c7f0*/  UTMALDG.3D [UR32], [UR6], desc[UR14] ;  /* 0x00000e20060075b4 */ /* 0x0001e20008011000 */
[----:B------:R-:W-:Y:S01]  /*c800*/  UMOV UR9, UR33 ;  /* 0x0000002100097c82 */ /* 0x000fe20008000000 */
[----:B------:R-:W-:Y:S01]  /*c810*/  UMOV UR11, UR19 ;  /* 0x00000013000b7c82 */ /* 0x000fe20008000000 */
[----:B------:R-:W-:Y:S01]  /*c820*/  UMOV UR12, UR36 ;  /* 0x00000024000c7c82 */ /* 0x000fe20008000000 */
[----:B------:R-:W-:Y:S01]  /*c830*/  UMOV UR10, UR26 ;  /* 0x0000001a000a7c82 */ /* 0x000fe20008000000 */
[----:B------:R-:W-:-:S02]  /*c840*/  LOP3.LUT R3, R3, R10, RZ, 0x3c, !PT ;  /* 0x0000000a03037212 */ /* 0x000fc400078e3cff */
[----:B------:R-:W-:Y:S01]  /*c850*/  SEL R4, R4, RZ, P1 ;  /* 0x000000ff04047207 */ /* 0x000fe20000800000 */
[----:B------:R0:W-:Y:S01]  /*c860*/  UTMALDG.3D [UR24], [UR6], desc[UR14] ;  /* 0x00000e18060075b4 */ /* 0x0001e20008011000 */
[----:B------:R0:W-:Y:S01]  /*c870*/  UTMALDG.3D [UR16], [UR30], desc[UR14] ;  /* 0x00000e101e0075b4 */ /* 0x0001e20008011000 */
[----:B------:R0:W-:Y:S02]  /*c880*/  UTMALDG.3D [UR8], [UR30], desc[UR14] ;  /* 0x00000e081e0075b4 */ /* 0x0001e40008011000 */
[----:B0-----:R-:W-:Y:S05]  /*c890*/  @P3 BRA `(.L_x_266) ;  /* 0xfffffffc00183947 */ /* 0x001fea000383ffff */
.L_x_262:
[----:B------:R-:W-:Y:S05]  /*c8a0*/  BSYNC B1 ;  /* 0x0000000000017941 */ /* 0x000fea0003800000 */
.L_x_261:
[----:B------:R-:W2:Y:S01]  /*c8b0*/  LDL.64 R10, [R1] ;  /* 0x00000000010a7983 */ /* 0x000ea20000100a00 */
[----:B------:R-:W-:Y:S01]  /*c8c0*/  LOP3.LUT P4, RZ, R8, 0xff, RZ, 0xc0, !PT ;  /* 0x000000ff08ff7812 */ /* 0x000fe2000788c0ff */
[----:B------:R-:W-:Y:S01]  /*c8d0*/  VIADD R4, R7, UR38 ;  /* 0x0000002607047c36 */ /* 0x000fe20008000000 */
[----:B------:R-:W-:Y:S01]  /*c8e0*/  ULDC.64 UR6, c[0x0][0x650] ;  /* 0x0001940000067ab9 */ /* 0x000fe20000000a00 */
[----:B------:R-:W-:Y:S01]  /*c8f0*/  IMAD.U32 R7, RZ, RZ, UR38 ;  /* 0x00000026ff077e24 */ /* 0x000fe2000f8e00ff */
[----:B------:R-:W-:Y:S01]  /*c900*/  UISETP.GE.U32.AND UP0, UPT, UR38, 0x3, UPT ;  /* 0x000000032600788c */ /* 0x000fe2000bf06070 */
[----:B------:R-:W-:Y:S01]  /*c910*/  BSSY B1, `(.L_x_267) ;  /* 0x000006f000017945 */ /* 0x000fe20003800000 */
[----:B------:R-:W-:Y:S01]  /*c920*/  ISETP.GT.U32.AND P1, PT, R4, 0x2, PT ;  /* 0x000000020400780c */ /* 0x000fe20003f24070 */
[----:B------:R-:W-:Y:S01]  /*c930*/  IMAD.MOV.U32 R19, RZ, RZ, -0x1 ;  /* 0xffffffffff137424 */ /* 0x000fe200078e00ff */
[----:B------:R-:W-:Y:S01]  /*c940*/  PRMT R8, RZ, 0x7610, R8 ;  /* 0x00007610ff087816 */ /* 0x000fe20000000008 */
[----:B------:R-:W-:Y:S01]  /*c950*/  IMAD.MOV.U32 R22, RZ, RZ, -0x1 ;  /* 0xffffffffff167424 */ /* 0x000fe200078e00ff */
[----:B------:R-:W-:-:S02]  /*c960*/  ISETP.LT.U32.AND P1, PT, R7, 0x3, P1 ;  /* 0x000000030700780c */ /* 0x000fc40000f21070 */
[----:B------:R-:W-:Y:S01]  /*c970*/  PLOP3.LUT P3, PT, PT, PT, UP0, 0x80, 0x0 ;  /* 0x000000000000781c */ /* 0x000fe20003f6f008 */
[----:B------:R-:W0:Y:S01]  /*c980*/  @P4 S2R R3, SR_CgaCtaId ;  /* 0x0000000000034919 */ /* 0x000e220000008800 */
[----:B------:R-:W-:-:S04]  /*c990*/  @P4 MOV R2, 0x400 ;  /* 0x0000040000024802 */ /* 0x000fc80000000f00 */
[----:B0-----:R-:W-:Y:S01]  /*c9a0*/  @P4 LEA R5, R3, R2, 0x18 ;  /* 0x0000000203054211 */ /* 0x001fe200078ec0ff */
[----:B------:R-:W-:-:S03]  /*c9b0*/  IMAD.WIDE.U32 R2, R4, -0x55555555, RZ ;  /* 0xaaaaaaab04027825 */ /* 0x000fc600078e00ff */
[----:B------:R0:W-:Y:S01]  /*c9c0*/  @P4 SYNCS.ARRIVE.TRANS64.A1T0 RZ, [R5+URZ+0x68], RZ ;  /* 0x000068ff05ff49a7 */ /* 0x0001e2000810003f */
[----:B------:R-:W-:Y:S01]  /*c9d0*/  IMAD.MOV.U32 R2, RZ, RZ, -0x1 ;  /* 0xffffffffff027424 */ /* 0x000fe200078e00ff */
[----:B0-----:R-:W-:Y:S02]  /*c9e0*/  SHF.R.U32.HI R5, RZ, 0x1, R3 ;  /* 0x00000001ff057819 */ /* 0x001fe40000011603 */
[----:B------:R-:W-:-:S03]  /*c9f0*/  SEL R3, RZ, 0x1, !P1 ;  /* 0x00000001ff037807 */ /* 0x000fc60004800000 */
[----:B------:R-:W-:Y:S01]  /*ca00*/  IMAD R7, R5, -0x3, R4 ;  /* 0xfffffffd05077824 */ /* 0x000fe200078e0204 */
[----:B------:R-:W-:Y:S02]  /*ca10*/  LOP3.LUT R0, R0, R3, RZ, 0x3c, !PT ;  /* 0x0000000300007212 */ /* 0x000fe400078e3cff */
[----:B------:R-:W-:Y:S02]  /*ca20*/  PRMT R3, RZ, 0x7610, R3 ;  /* 0x00007610ff037816 */ /* 0x000fe40000000003 */
[----:B------:R-:W-:Y:S02]  /*ca30*/  @P3 LOP3.LUT R0, R0, 0x1, R5, 0x78, !PT ;  /* 0x0000000100003812 */ /* 0x000fe400078e7805 */
[----:B--2---:R-:W-:-:S04]  /*ca40*/  IADD3 R18, P4, R18, R10, RZ ;  /* 0x0000000a12127210 */ /* 0x004fc80007f9e0ff */
[----:B------:R-:W-:Y:S01]  /*ca50*/  ISETP.GE.U32.AND P1, PT, R18, UR6, PT ;  /* 0x0000000612007c0c */ /* 0x000fe2000bf26070 */
[----:B------:R-:W-:-:S05]  /*ca60*/  IMAD.X R17, R17, 0x1, R23, P4 ;  /* 0x0000000111117824 */ /* 0x000fca00020e0617 */
[----:B------:R-:W-:-:S13]  /*ca70*/  ISETP.GE.U32.AND.EX P1, PT, R17, UR7, PT, P1 ;  /* 0x0000000711007c0c */ /* 0x000fda000bf26110 */
[----:B------:R-:W-:Y:S05]  /*ca80*/  @P1 BRA `(.L_x_268) ;  /* 0x00000004005c1947 */ /* 0x000fea0003800000 */
[----:B------:R-:W0:Y:S01]  /*ca90*/  S2R R11, SR_CTAID.X ;  /* 0x00000000000b7919 */ /* 0x000e220000002500 */
[----:B------:R-:W-:Y:S01]  /*caa0*/  ULDC.64 UR6, c[0x0][0x628] ;  /* 0x00018a0000067ab9 */ /* 0x000fe20000000a00 */
[----:B------:R-:W1:Y:S01]  /*cab0*/  LDC R12, c[0x0][0x144] ;  /* 0x00005100ff0c7b82 */ /* 0x000e620000000800 */
[----:B------:R-:W-:Y:S01]  /*cac0*/  ISETP.NE.U32.AND P1, PT, RZ, UR6, PT ;  /* 0x00000006ff007c0c */ /* 0x000fe2000bf25070 */
[----:B------:R-:W2:Y:S01]  /*cad0*/  S2R R9, SR_CTAID.Y ;  /* 0x0000000000097919 */ /* 0x000ea20000002600 */
[----:B------:R-:W-:Y:S01]  /*cae0*/  ULDC UR8, c[0x0][0x150] ;  /* 0x0000540000087ab9 */ /* 0x000fe20000000800 */
[----:B------:R-:W-:Y:S01]  /*caf0*/  ULDC UR9, c[0x0][0x630] ;  /* 0x00018c0000097ab9 */ /* 0x000fe20000000800 */
[----:B------:R-:W-:Y:S01]  /*cb00*/  ISETP.NE.AND.EX P1, PT, RZ, UR7, PT, P1 ;  /* 0x00000007ff007c0c */ /* 0x000fe2000bf25310 */
[----:B------:R-:W-:Y:S01]  /*cb10*/  IMAD.MOV.U32 R2, RZ, RZ, R18 ;  /* 0x000000ffff027224 */ /* 0x000fe200078e0012 */
[----:B0-----:R-:W-:-:S05]  /*cb20*/  I2FP.F32.U32 R3, R11 ;  /* 0x0000000b00037245 */ /* 0x001fca0000201000 */
[----:B------:R-:W-:Y:S01]  /*cb30*/  FMUL R14, R3, UR8 ;  /* 0x00000008030e7c20 */ /* 0x000fe20008400000 */
[----:B------:R-:W-:-:S05]  /*cb40*/  IMAD.MOV.U32 R3, RZ, RZ, R17 ;  /* 0x000000ffff037224 */ /* 0x000fca00078e0011 */
[----:B--2---:R-:W-:Y:S05]  /*cb50*/  @!P1 BRA `(.L_x_269) ;  /* 0x0000000000289947 */ /* 0x004fea0003800000 */
[----:B------:R-:W-:Y:S02]  /*cb60*/  ULDC UR8, c[0x0][0x634] ;  /* 0x00018d0000087ab9 */ /* 0x000fe40000000800 */
[----:B------:R-:W-:-:S05]  /*cb70*/  IADD3 R3, P1, R18, UR8, RZ ;  /* 0x0000000812037c10 */ /* 0x000fca000ff3e0ff */
[----:B------:R-:W-:-:S04]  /*cb80*/  IMAD.X R13, RZ, RZ, R17, P1 ;  /* 0x000000ffff0d7224 */ /* 0x000fc800008e0611 */
[----:B------:R-:W-:-:S04]  /*cb90*/  IMAD.WIDE.U32 R4, R13, UR6, RZ ;  /* 0x000000060d047c25 */ /* 0x000fc8000f8e00ff */
[----:B------:R-:W-:-:S04]  /*cba0*/  IMAD.WIDE.U32 R4, P1, R3, UR7, R4 ;  /* 0x0000000703047c25 */ /* 0x000fc8000f820004 */
[----:B------:R-:W-:-:S04]  /*cbb0*/  IMAD.WIDE.U32 R2, R3, UR6, RZ ;  /* 0x0000000603027c25 */ /* 0x000fc8000f8e00ff */
[----:B------:R-:W-:Y:S01]  /*cbc0*/  IMAD.MOV.U32 R2, RZ, RZ, R5 ;  /* 0x000000ffff027224 */ /* 0x000fe200078e0005 */
[----:B------:R-:W-:Y:S01]  /*cbd0*/  IADD3 RZ, P3, R3, R4, RZ ;  /* 0x0000000403ff7210 */ /* 0x000fe20007f7e0ff */
[----:B------:R-:W-:-:S04]  /*cbe0*/  IMAD.X R3, RZ, RZ, RZ, P1 ;  /* 0x000000ffff037224 */ /* 0x000fc800008e06ff */
[----:B------:R-:W-:-:S08]  /*cbf0*/  IMAD.WIDE.U32.X R2, R13, UR7, R2, P3 ;  /* 0x000000070d027c25 */ /* 0x000fd000098e0402 */
.L_x_269:
[--C-:B------:R-:W-:Y:S01]  /*cc00*/  SHF.R.U64 R10, R2, UR9, R3.reuse ;  /* 0x00000009020a7c19 */ /* 0x100fe20008001203 */
[----:B------:R-:W0:Y:S01]  /*cc10*/  F2I.U32.TRUNC.NTZ R14, R14 ;  /* 0x0000000e000e7305 */ /* 0x000e22000020f000 */
[----:B------:R-:W-:Y:S01]  /*cc20*/  SHF.R.U32.HI R2, RZ, UR9, R3 ;  /* 0x00000009ff027c19 */ /* 0x000fe20008011603 */
[----:B------:R-:W-:Y:S01]  /*cc30*/  ULDC.64 UR6, c[0x0][0x620] ;  /* 0x0001880000067ab9 */ /* 0x000fe20000000a00 */
[----:B------:R-:W-:Y:S01]  /*cc40*/  IADD3 R5, P1, RZ, -R10, RZ ;  /* 0x8000000aff057210 */ /* 0x000fe20007f3e0ff */
[----:B------:R-:W-:Y:S01]  /*cc50*/  IMAD.MOV.U32 R3, RZ, RZ, R17 ;  /* 0x000000ffff037224 */ /* 0x000fe200078e0011 */
[----:B------:R-:W-:-:S03]  /*cc60*/  ULDC.64 UR8, c[0x0][0x640] ;  /* 0x0001900000087ab9 */ /* 0x000fc60000000a00 */
[----:B------:R-:W-:Y:S01]  /*cc70*/  IMAD.X R2, RZ, RZ, ~R2, P1 ;  /* 0x000000ffff027224 */ /* 0x000fe200008e0e02 */
[----:B------:R-:W-:-:S03]  /*cc80*/  ISETP.NE.U32.AND P1, PT, RZ, UR8, PT ;  /* 0x00000008ff007c0c */ /* 0x000fc6000bf25070 */
[----:B------:R-:W-:Y:S01]  /*cc90*/  IMAD R4, R2, UR6, RZ ;  /* 0x0000000602047c24 */ /* 0x000fe2000f8e02ff */
[----:B------:R-:W-:Y:S01]  /*cca0*/  ISETP.NE.AND.EX P1, PT, RZ, UR9, PT, P1 ;  /* 0x00000009ff007c0c */ /* 0x000fe2000bf25310 */
[----:B------:R-:W-:-:S04]  /*ccb0*/  IMAD.MOV.U32 R2, RZ, RZ, R18 ;  /* 0x000000ffff027224 */ /* 0x000fc800078e0012 */
[----:B------:R-:W-:Y:S01]  /*ccc0*/  IMAD.WIDE.U32 R2, R5, UR6, R2 ;  /* 0x0000000605027c25 */ /* 0x000fe2000f8e0002 */
[----:B------:R-:W-:-:S03]  /*ccd0*/  ULDC UR6, c[0x0][0x618] ;  /* 0x0001860000067ab9 */ /* 0x000fc60000000800 */
[----:B------:R-:W-:Y:S01]  /*cce0*/  IMAD R5, R5, UR7, R4 ;  /* 0x0000000705057c24 */ /* 0x000fe2000f8e0204 */
[----:B------:R-:W-:Y:S01]  /*ccf0*/  ULDC UR7, c[0x0][0x154] ;  /* 0x0000550000077ab9 */ /* 0x000fe20000000800 */
[----:B0-----:R-:W-:Y:S02]  /*cd00*/  IMAD.MOV R4, RZ, RZ, -R14 ;  /* 0x000000ffff047224 */ /* 0x001fe400078e0a0e */
[----:B------:R-:W0:Y:S01]  /*cd10*/  LDC R14, c[0x0][0x148] ;  /* 0x00005200ff0e7b82 */ /* 0x000e220000000800 */
[----:B------:R-:W-:Y:S02]  /*cd20*/  IMAD.IADD R3, R3, 0x1, R5 ;  /* 0x0000000103037824 */ /* 0x000fe400078e0205 */
[----:B-1----:R-:W-:Y:S01]  /*cd30*/  IMAD R11, R12, R4, R11 ;  /* 0x000000040c0b7224 */ /* 0x002fe200078e020b */
[----:B------:R-:W-:Y:S02]  /*cd40*/  I2FP.F32.U32 R4, R9 ;  /* 0x0000000900047245 */ /* 0x000fe40000201000 */
[----:B------:R-:W-:-:S02]  /*cd50*/  SHF.R.U64 R12, R2, UR6, R3 ;  /* 0x00000006020c7c19 */ /* 0x000fc40008001203 */
[----:B------:R-:W-:Y:S01]  /*cd60*/  SHF.R.U32.HI R3, RZ, UR6, R3 ;  /* 0x00000006ff037c19 */ /* 0x000fe20008011603 */
[----:B------:R-:W-:Y:S01]  /*cd70*/  FMUL R4, R4, UR7 ;  /* 0x0000000704047c20 */ /* 0x000fe20008400000 */
[----:B------:R-:W-:Y:S02]  /*cd80*/  ULDC UR6, c[0x0][0x608] ;  /* 0x0001820000067ab9 */ /* 0x000fe40000000800 */
[--C-:B------:R-:W-:Y:S01]  /*cd90*/  SHF.R.U64 R15, R12, UR6, R3.reuse ;  /* 0x000000060c0f7c19 */ /* 0x100fe20008001203 */
[----:B------:R1:W2:Y:S01]  /*cda0*/  F2I.U32.TRUNC.NTZ R20, R4 ;  /* 0x0000000400147305 */ /* 0x0002a2000020f000 */
[----:B------:R-:W-:Y:S01]  /*cdb0*/  SHF.R.U32.HI R2, RZ, UR6, R3 ;  /* 0x00000006ff027c19 */ /* 0x000fe20008011603 */
[----:B------:R-:W-:-:S03]  /*cdc0*/  ULDC UR6, c[0x0][0x658] ;  /* 0x0001960000067ab9 */ /* 0x000fc60000000800 */
[--C-:B------:R-:W-:Y:S02]  /*cdd0*/  SHF.R.U64 R13, R15, UR6, R2.reuse ;  /* 0x000000060f0d7c19 */ /* 0x100fe40008001202 */
[----:B------:R-:W-:-:S03]  /*cde0*/  SHF.R.U32.HI R19, RZ, UR6, R2 ;  /* 0x00000006ff137c19 */ /* 0x000fc60008011602 */
[----:B------:R-:W-:Y:S02]  /*cdf0*/  IMAD.MOV.U32 R2, RZ, RZ, R13 ;  /* 0x000000ffff027224 */ /* 0x000fe400078e000d */
[----:B------:R-:W-:Y:S01]  /*ce00*/  IMAD.MOV.U32 R3, RZ, RZ, R19 ;  /* 0x000000ffff037224 */ /* 0x000fe200078e0013 */
[----:B-1----:R-:W-:Y:S06]  /*ce10*/  @!P1 BRA `(.L_x_270) ;  /* 0x0000000000289947 */ /* 0x002fec0003800000 */
        /* <DEDUP_REMOVED lines=10> */
.L_x_270:
[----:B------:R-:W1:Y:S01]  /*cec0*/  LDC R4, c[0x0][0x65c] ;  /* 0x00019700ff047b82 */ /* 0x000e620000000800 */
[----:B------:R-:W-:Y:S01]  /*ced0*/  ULDC UR6, c[0x0][0x648] ;  /* 0x0001920000067ab9 */ /* 0x000fe20000000800 */
[----:B------:R-:W-:Y:S01]  /*cee0*/  LOP3.LUT R15, R15, UR5, RZ, 0xc0, !PT ;  /* 0x000000050f0f7c12 */ /* 0x000fe2000f8ec0ff */
[----:B--2---:R-:W-:Y:S01]  /*cef0*/  IMAD.MOV R20, RZ, RZ, -R20 ;  /* 0x000000ffff147224 */ /* 0x004fe200078e0a14 */
[----:B------:R-:W-:Y:S01]  /*cf00*/  SHF.R.U64 R2, R2, UR6, R3 ;  /* 0x0000000602027c19 */ /* 0x000fe20008001203 */
[----:B------:R-:W-:Y:S01]  /*cf10*/  ULDC UR6, c[0x0][0x638] ;  /* 0x00018e0000067ab9 */ /* 0x000fe20000000800 */
[----:B------:R-:W-:Y:S01]  /*cf20*/  LOP3.LUT R12, R12, UR4, RZ, 0xc0, !PT ;  /* 0x000000040c0c7c12 */ /* 0x000fe2000f8ec0ff */
[----:B------:R-:W-:Y:S01]  /*cf30*/  ULDC UR7, c[0x0][0x610] ;  /* 0x0001840000077ab9 */ /* 0x000fe20000000800 */
[----:B------:R-:W-:Y:S01]  /*cf40*/  IMAD.MOV.U32 R3, RZ, RZ, 0x1 ;  /* 0x00000001ff037424 */ /* 0x000fe200078e00ff */
[----:B-1----:R-:W-:Y:S01]  /*cf50*/  ISETP.NE.AND P1, PT, R4, 0x1, PT ;  /* 0x000000010400780c */ /* 0x002fe20003f25270 */
[----:B------:R-:W-:-:S02]  /*cf60*/  IMAD.MOV R4, RZ, RZ, -R2 ;  /* 0x000000ffff047224 */ /* 0x000fc400078e0a02 */
[----:B------:R-:W-:Y:S02]  /*cf70*/  IMAD R2, R2, UR13, R15 ;  /* 0x0000000d02027c24 */ /* 0x000fe4000f8e020f */
[----:B------:R-:W-:Y:S01]  /*cf80*/  IMAD R13, R4, UR6, R13 ;  /* 0x00000006040d7c24 */ /* 0x000fe2000f8e020d */
[----:B------:R-:W-:-:S07]  /*cf90*/  ULDC UR6, c[0x0][0x600] ;  /* 0x0001800000067ab9 */ /* 0x000fce0000000800 */
[----:B0-----:R-:W-:-:S04]  /*cfa0*/  @P1 IMAD R11, R14, R20, R9 ;  /* 0x000000140e0b1224 */ /* 0x001fc800078e0209 */
[----:B------:R-:W-:Y:S02]  /*cfb0*/  IMAD R11, R2, UR7, R11 ;  /* 0x00000007020b7c24 */ /* 0x000fe4000f8e020b */
[----:B------:R-:W-:-:S05]  /*cfc0*/  IMAD R2, R13, UR6, R12 ;  /* 0x000000060d027c24 */ /* 0x000fca000f8e020c */
[----:B------:R-:W-:Y:S02]  /*cfd0*/  SEL R22, R2, R11, !P1 ;  /* 0x0000000b02167207 */ /* 0x000fe40004800000 */
[----:B------:R-:W-:Y:S01]  /*cfe0*/  SEL R19, R11, R2, !P1 ;  /* 0x000000020b137207 */ /* 0x000fe20004800000 */
[----:B------:R-:W-:-:S07]  /*cff0*/  IMAD.MOV.U32 R2, RZ, RZ, R10 ;  /* 0x000000ffff027224 */ /* 0x000fce00078e000a */
.L_x_268:
[----:B------:R-:W-:Y:S05]  /*d000*/  BSYNC B1 ;  /* 0x0000000000017941 */ /* 0x000fea0003800000 */
.L_x_267:
[----:B------:R-:W-:-:S13]  /*d010*/  LOP3.LUT P1, RZ, R3, 0xff, RZ, 0xc0, !PT ;  /* 0x000000ff03ff7812 */ /* 0x000fda000782c0ff */
[----:B------:R-:W-:Y:S05]  /*d020*/  @P1 BRA `(.L_x_271) ;  /* 0xfffffff400001947 */ /* 0x000fea000383ffff */
[----:B------:R-:W-:Y:S05]  /*d030*/  BSYNC B0 ;  /* 0x0000000000007941 */ /* 0x000fea0003800000 */
.L_x_259:
[----:B------:R-:W-:-:S03]  /*d040*/  UMOV UR6, 0xffffffff ;  /* 0xffffffff00067882 */ /* 0x000fc60000000000 */
[----:B------:R-:W-:Y:S05]  /*d050*/  BRA.DIV UR6, `(.L_x_272) ;  /* 0x00000006061c7947 */ /* 0x000fea000b800000 */
[----:B------:R-:W-:-:S13]  /*d060*/  ELECT P6, URZ, PT ;  /* 0x00000000003f782f */ /* 0x000fda00038c0000 */
.L_x_287:
[----:B------:R-:W-:Y:S04]  /*d070*/  BSSY B0, `(.L_x_273) ;  /* 0x0000022000007945 */ /* 0x000fe80003800000 */
[----:B------:R-:W-:Y:S05]  /*d080*/  @!P6 BRA `(.L_x_274) ;  /* 0x000000000080e947 */ /* 0x000fea0003800000 */
[----:B------:R-:W-:-:S04]  /*d090*/  LOP3.LUT R16, R16, 0x2, RZ, 0xfc, !PT ;  /* 0x0000000210107812 */ /* 0x000fc800078efcff */
[----:B------:R-:W-:-:S13]  /*d0a0*/  ISETP.NE.AND P0, PT, R16, 0x3, PT ;  /* 0x000000031000780c */ /* 0x000fda0003f05270 */
[----:B------:R-:W-:Y:S05]  /*d0b0*/  @!P0 BRA `(.L_x_275) ;  /* 0x0000000000048947 */ /* 0x000fea0003800000 */
[----:B------:R-:W-:Y:S01]  /*d0c0*/  BPT.TRAP 0x1 ;  /* 0x000000040000795c */ /* 0x000fe20000300000 */
.L_x_275:
[----:B------:R-:W0:Y:S01]  /*d0d0*/  S2R R3, SR_CgaCtaId ;  /* 0x0000000000037919 */ /* 0x000e220000008800 */
[----:B------:R-:W-:Y:S02]  /*d0e0*/  MOV R2, 0x400 ;  /* 0x0000040000027802 */ /* 0x000fe40000000f00 */
[----:B------:R-:W-:Y:S02]  /*d0f0*/  SHF.L.U32 R4, R0, 0x1f, RZ ;  /* 0x0000001f00047819 */ /* 0x000fe400000006ff */
[----:B0-----:R-:W-:-:S05]  /*d100*/  LEA R2, R3, R2, 0x18 ;  /* 0x0000000203027211 */ /* 0x001fca00078ec0ff */
[----:B------:R-:W-:-:S04]  /*d110*/  VIADD R2, R2, 0x18 ;  /* 0x0000001802027836 */ /* 0x000fc80000000000 */
[C---:B------:R-:W-:Y:S02]  /*d120*/  IMAD R9, R7.reuse, 0x8, R2 ;  /* 0x0000000807097824 */ /* 0x040fe400078e0202 */
[----:B------:R-:W-:Y:S02]  /*d130*/  VIADD R7, R7, 0x1 ;  /* 0x0000000107077836 */ /* 0x000fe40000000000 */
[----:B------:R-:W0:Y:S03]  /*d140*/  SYNCS.PHASECHK.TRANS64.TRYWAIT P0, [R9+URZ], R4 ;  /* 0x00000004090075a7 */ /* 0x000e26000800017f */
[----:B------:R-:W-:-:S04]  /*d150*/  ISETP.NE.AND P1, PT, R7, 0x3, PT ;  /* 0x000000030700780c */ /* 0x000fc80003f25270 */
[----:B------:R-:W-:Y:S02]  /*d160*/  SEL R3, RZ, 0x1, P1 ;  /* 0x00000001ff037807 */ /* 0x000fe40000800000 */
[----:B------:R-:W-:Y:S02]  /*d170*/  SEL R7, R7, RZ, P1 ;  /* 0x000000ff07077207 */ /* 0x000fe40000800000 */
[----:B------:R-:W-:-:S03]  /*d180*/  LOP3.LUT R11, R0, R3, RZ, 0x3c, !PT ;  /* 0x00000003000b7212 */ /* 0x000fc600078e3cff */
[----:B------:R-:W-:Y:S01]  /*d190*/  IMAD R6, R7, 0x8, R2 ;  /* 0x0000000807067824 */ /* 0x000fe200078e0202 */
[----:B------:R-:W-:Y:S01]  /*d1a0*/  SHF.L.U32 R5, R11, 0x1f, RZ ;  /* 0x0000001f0b057819 */ /* 0x000fe200000006ff */
[----:B0-----:R-:W-:Y:S06]  /*d1b0*/  @!P0 BRA `(.L_x_276) ;  /* 0x0000000000e48947 */ /* 0x001fec0003800000 */
.L_x_288:
[----:B------:R-:W1:Y:S01]  /*d1c0*/  SYNCS.PHASECHK.TRANS64.TRYWAIT P0, [R6+URZ], R5 ;  /* 0x00000005060075a7 */ /* 0x000e62000800017f */
[----:B------:R-:W-:-:S05]  /*d1d0*/  VIADD R0, R7, 0x1 ;  /* 0x0000000107007836 */ /* 0x000fca0000000000 */
[----:B------:R-:W-:-:S04]  /*d1e0*/  ISETP.NE.AND P1, PT, R0, 0x3, PT ;  /* 0x000000030000780c */ /* 0x000fc80003f25270 */
[----:B0-----:R-:W-:Y:S02]  /*d1f0*/  SEL R4, RZ, 0x1, P1 ;  /* 0x00000001ff047807 */ /* 0x001fe40000800000 */
[----:B------:R-:W-:Y:S02]  /*d200*/  SEL R3, R0, RZ, P1 ;  /* 0x000000ff00037207 */ /* 0x000fe40000800000 */
[----:B------:R-:W-:Y:S01]  /*d210*/  LOP3.LUT R0, R11, R4, RZ, 0x3c, !PT ;  /* 0x000000040b007212 */ /* 0x000fe200078e3cff */
[----:B-1----:R-:W-:Y:S06]  /*d220*/  @!P0 BRA `(.L_x_277) ;  /* 0x0000000000dc8947 */ /* 0x002fec0003800000 */
.L_x_289:
[----:B------:R-:W-:Y:S01]  /*d230*/  IMAD R3, R3, 0x8, R2 ;  /* 0x0000000803037824 */ /* 0x000fe200078e0202 */
[----:B------:R-:W-:-:S07]  /*d240*/  SHF.L.U32 R0, R0, 0x1f, RZ ;  /* 0x0000001f00007819 */ /* 0x000fce00000006ff */
.L_x_278:
[----:B-1----:R1:W2:Y:S02]  /*d250*/  SYNCS.PHASECHK.TRANS64.TRYWAIT P0, [R3+URZ], R0 ;  /* 0x00000000030075a7 */ /* 0x0022a4000800017f */
[----:B--2---:R-:W-:Y:S05]  /*d260*/  @!P0 NANOSLEEP.SYNCS 0x989680 ;  /* 0x009896800000895d */ /* 0x004fea0003900000 */
[----:B------:R-:W2:Y:S02]  /*d270*/  @!P0 SYNCS.PHASECHK.TRANS64 P0, [R3+URZ], R0 ;  /* 0x00000000030085a7 */ /* 0x000ea4000800007f */
[----:B--2---:R-:W-:Y:S05]  /*d280*/  @!P0 BRA `(.L_x_278) ;  /* 0xfffffffc00f08947 */ /* 0x004fea000383ffff */
.L_x_274:
[----:B------:R-:W-:Y:S05]  /*d290*/  BSYNC B0 ;  /* 0x0000000000007941 */ /* 0x000fea0003800000 */
.L_x_273:
[----:B------:R-:W-:Y:S05]  /*d2a0*/  EXIT ;  /* 0x000000000000794d */ /* 0x000fea0003800000 */
.L_x_15:
[----:B-1----:R1:W2:Y:S02]  /*d2b0*/  SYNCS.PHASECHK.TRANS64.TRYWAIT P0, [R143+URZ], R0 ;  /* 0x000000008f0075a7 */ /* 0x0022a4000800017f */
[----:B--2---:R-:W-:Y:S05]  /*d2c0*/  @!P0 NANOSLEEP.SYNCS 0x989680 ;  /* 0x009896800000895d */ /* 0x004fea0003900000 */
[----:B------:R-:W2:Y:S02]  /*d2d0*/  @!P0 SYNCS.PHASECHK.TRANS64 P0, [R143+URZ], R0 ;  /* 0x000000008f0085a7 */ /* 0x000ea4000800007f */
[----:B--2---:R-:W-:Y:S05]  /*d2e0*/  @!P0 BRA `(.L_x_15) ;  /* 0xfffffffc00f08947 */ /* 0x004fea000383ffff */
[----:B------:R-:W-:Y:S05]  /*d2f0*/  BRA `(.L_x_279) ;  /* 0xffffff4000587947 */ /* 0x000fea000383ffff */
.L_x_20:
[----:B--2---:R2:W3:Y:S02]  /*d300*/  SYNCS.PHASECHK.TRANS64.TRYWAIT P1, [R3+URZ], R0 ;  /* 0x00000000030075a7 */ /* 0x0044e4000802017f */
[----:B---3--:R-:W-:Y:S05]  /*d310*/  @!P1 NANOSLEEP.SYNCS 0x989680 ;  /* 0x009896800000995d */ /* 0x008fea0003900000 */
[----:B------:R-:W3:Y:S02]  /*d320*/  @!P1 SYNCS.PHASECHK.TRANS64 P1, [R3+URZ], R0 ;  /* 0x00000000030095a7 */ /* 0x000ee4000802007f */
[----:B---3--:R-:W-:Y:S05]  /*d330*/  @!P1 BRA `(.L_x_20) ;  /* 0xfffffffc00f09947 */ /* 0x008fea000383ffff */
[----:B------:R-:W-:Y:S05]  /*d340*/  BRA `(.L_x_19) ;  /* 0xffffff4000c47947 */ /* 0x000fea000383ffff */
.L_x_25:
[----:B--2---:R-:W-:-:S04]  /*d350*/  IMAD.U32 R4, RZ, RZ, UR8 ;  /* 0x00000008ff047e24 */ /* 0x004fc8000f8e00ff */
[----:B------:R2:W3:Y:S03]  /*d360*/  SYNCS.PHASECHK.TRANS64.TRYWAIT P1, [R4+URZ], R3 ;  /* 0x00000003040075a7 */ /* 0x0004e6000802017f */
[----:B---3--:R-:W-:Y:S05]  /*d370*/  @!P1 NANOSLEEP.SYNCS 0x989680 ;  /* 0x009896800000995d */ /* 0x008fea0003900000 */
[----:B------:R-:W3:Y:S02]  /*d380*/  @!P1 SYNCS.PHASECHK.TRANS64 P1, [R4+URZ], R3 ;  /* 0x00000003040095a7 */ /* 0x000ee4000802007f */
[----:B---3--:R-:W-:Y:S05]  /*d390*/  @!P1 BRA `(.L_x_25) ;  /* 0xfffffffc00ec9947 */ /* 0x008fea000383ffff */
[----:B------:R-:W-:Y:S05]  /*d3a0*/  BRA `(.L_x_24) ;  /* 0xffffff5800ac7947 */ /* 0x000fea000383ffff */
.L_x_31:
[----:B-1----:R1:W2:Y:S02]  /*d3b0*/  SYNCS.PHASECHK.TRANS64.TRYWAIT P0, [R143+URZ+0x10], R0 ;  /* 0x000010008f0075a7 */ /* 0x0022a4000800017f */
[----:B--2---:R-:W-:Y:S05]  /*d3c0*/  @!P0 NANOSLEEP.SYNCS 0x989680 ;  /* 0x009896800000895d */ /* 0x004fea0003900000 */
[----:B------:R-:W2:Y:S02]  /*d3d0*/  @!P0 SYNCS.PHASECHK.TRANS64 P0, [R143+URZ+0x10], R0 ;  /* 0x000010008f0085a7 */ /* 0x000ea4000800007f */
[----:B--2---:R-:W-:Y:S05]  /*d3e0*/  @!P0 BRA `(.L_x_31) ;  /* 0xfffffffc00f08947 */ /* 0x004fea000383ffff */
[----:B------:R-:W-:Y:S05]  /*d3f0*/  BRA `(.L_x_280) ;  /* 0xffffff7000d47947 */ /* 0x000fea000383ffff */
.L_x_260:
[----:B------:R-:W-:Y:S01]  /*d400*/  BSSY B1, `(.L_x_281) ;  /* 0x0000006000017945 */ /* 0x000fe20003800000 */
[----:B------:R-:W-:-:S07]  /*d410*/  IMAD.MOV.U32 R15, RZ, RZ, -0x1 ;  /* 0xffffffffff0f7424 */ /* 0x000fce00078e00ff */
[----:B-----5:R-:W-:Y:S05]  /*d420*/  WARPSYNC.COLLECTIVE R15, `(.L_x_282) ;  /* 0x000000000f0c7348 */ /* 0x020fea0003c00000 */
[----:B------:R-:W-:Y:S02]  /*d430*/  ELECT P6, UR62, PT ;  /* 0x00000000003e782f */ /* 0x000fe400038c0000 */
[----:B------:R-:W-:Y:S01]  /*d440*/  MOV R14, UR62 ;  /* 0x0000003e000e7c02 */ /* 0x000fe20008000f00 */
[----:B-----5:R-:W-:Y:S10]  /*d450*/  ENDCOLLECTIVE ;  /* 0x000000000000791b */ /* 0x020ff40003800000 */
.L_x_282:
[----:B------:R-:W-:Y:S05]  /*d460*/  BSYNC B1 ;  /* 0x0000000000017941 */ /* 0x000fea0003800000 */
.L_x_281:
[----:B------:R-:W-:Y:S05]  /*d470*/  BRA `(.L_x_283) ;  /* 0xffffffec00f87947 */ /* 0x000fea000383ffff */
.L_x_263:
[----:B0-----:R0:W1:Y:S02]  /*d480*/  SYNCS.PHASECHK.TRANS64.TRYWAIT P1, [R10+URZ+0x18], R5 ;  /* 0x000018050a0075a7 */ /* 0x001064000802017f */
[----:B-1----:R-:W-:Y:S05]  /*d490*/  @!P1 NANOSLEEP.SYNCS 0x989680 ;  /* 0x009896800000995d */ /* 0x002fea0003900000 */
[----:B------:R-:W1:Y:S02]  /*d4a0*/  @!P1 SYNCS.PHASECHK.TRANS64 P1, [R10+URZ+0x18], R5 ;  /* 0x000018050a0095a7 */ /* 0x000e64000802007f */
[----:B-1----:R-:W-:Y:S05]  /*d4b0*/  @!P1 BRA `(.L_x_263) ;  /* 0xfffffffc00f09947 */ /* 0x002fea000383ffff */
[----:B------:R-:W-:Y:S05]  /*d4c0*/  BRA `(.L_x_284) ;  /* 0xfffffff0002c7947 */ /* 0x000fea000383ffff */
.L_x_272:
[----:B------:R-:W-:Y:S01]  /*d4d0*/  BSSY B0, `(.L_x_285) ;  /* 0x0000006000007945 */ /* 0x000fe20003800000 */
[----:B------:R-:W-:-:S07]  /*d4e0*/  IMAD.MOV.U32 R15, RZ, RZ, -0x1 ;  /* 0xffffffffff0f7424 */ /* 0x000fce00078e00ff */
[----:B-----5:R-:W-:Y:S05]  /*d4f0*/  WARPSYNC.COLLECTIVE R15, `(.L_x_286) ;  /* 0x000000000f0c7348 */ /* 0x020fea0003c00000 */
[----:B------:R-:W-:Y:S02]  /*d500*/  ELECT P6, UR62, PT ;  /* 0x00000000003e782f */ /* 0x000fe400038c0000 */
[----:B------:R-:W-:Y:S01]  /*d510*/  MOV R14, UR62 ;  /* 0x0000003e000e7c02 */ /* 0x000fe20008000f00 */
[----:B-----5:R-:W-:Y:S10]  /*d520*/  ENDCOLLECTIVE ;  /* 0x000000000000791b */ /* 0x020ff40003800000 */
.L_x_286:
[----:B------:R-:W-:Y:S05]  /*d530*/  BSYNC B0 ;  /* 0x0000000000007941 */ /* 0x000fea0003800000 */
.L_x_285:
[----:B------:R-:W-:Y:S05]  /*d540*/  BRA `(.L_x_287) ;  /* 0xfffffff800c87947 */ /* 0x000fea000383ffff */
.L_x_276:
[----:B0-----:R0:W1:Y:S02]  /*d550*/  SYNCS.PHASECHK.TRANS64.TRYWAIT P0, [R9+URZ], R4 ;  /* 0x00000004090075a7 */ /* 0x001064000800017f */
[----:B-1----:R-:W-:Y:S05]  /*d560*/  @!P0 NANOSLEEP.SYNCS 0x989680 ;  /* 0x009896800000895d */ /* 0x002fea0003900000 */
[----:B------:R-:W1:Y:S02]  /*d570*/  @!P0 SYNCS.PHASECHK.TRANS64 P0, [R9+URZ], R4 ;  /* 0x00000004090085a7 */ /* 0x000e64000800007f */
[----:B-1----:R-:W-:Y:S05]  /*d580*/  @!P0 BRA `(.L_x_276) ;  /* 0xfffffffc00f08947 */ /* 0x002fea000383ffff */
[----:B------:R-:W-:Y:S05]  /*d590*/  BRA `(.L_x_288) ;  /* 0xfffffffc00087947 */ /* 0x000fea000383ffff */
.L_x_277:
[----:B0-----:R0:W1:Y:S02]  /*d5a0*/  SYNCS.PHASECHK.TRANS64.TRYWAIT P0, [R6+URZ], R5 ;  /* 0x00000005060075a7 */ /* 0x001064000800017f */
[----:B-1----:R-:W-:Y:S05]  /*d5b0*/  @!P0 NANOSLEEP.SYNCS 0x989680 ;  /* 0x009896800000895d */ /* 0x002fea0003900000 */
[----:B------:R-:W1:Y:S02]  /*d5c0*/  @!P0 SYNCS.PHASECHK.TRANS64 P0, [R6+URZ], R5 ;  /* 0x00000005060085a7 */ /* 0x000e64000800007f */
[----:B-1----:R-:W-:Y:S05]  /*d5d0*/  @!P0 BRA `(.L_x_277) ;  /* 0xfffffffc00f08947 */ /* 0x002fea000383ffff */
[----:B------:R-:W-:Y:S05]  /*d5e0*/  BRA `(.L_x_289) ;  /* 0xfffffffc00107947 */ /* 0x000fea000383ffff */
.L_x_290:
[----:B------:R-:W-:-:S00]  /*d5f0*/  BRA `(.L_x_290) ;  /* 0xfffffffc00fc7947 */ /* 0x000fc0000383ffff */
[----:B------:R-:W-:-:S00]  /*d600*/  NOP ;  /* 0x0000000000007918 */ /* 0x000fc00000000000 */
[----:B------:R-:W-:-:S00]  /*d610*/  NOP ;  /* 0x0000000000007918 */ /* 0x000fc00000000000 */
[----:B------:R-:W-:-:S00]  /*d620*/  NOP ;  /* 0x0000000000007918 */ /* 0x000fc00000000000 */
[----:B------:R-:W-:-:S00]  /*d630*/  NOP ;  /* 0x0000000000007918 */ /* 0x000fc00000000000 */
[----:B------:R-:W-:-:S00]  /*d640*/  NOP ;  /* 0x0000000000007918 */ /* 0x000fc00000000000 */
[----:B------:R-:W-:-:S00]  /*d650*/  NOP ;  /* 0x0000000000007918 */ /* 0x000fc00000000000 */
[----:B------:R-:W-:-:S00]  /*d660*/  NOP ;  /* 0x0000000000007918 */ /* 0x000fc00000000000 */
[----:B------:R-:W-:-:S00]  /*d670*/  NOP ;  /* 0x0000000000007918 */ /* 0x000fc00000000000 */
.L_x_291:


//--------------------- .nv.global.init           --------------------------
	.section	.nv.global.init,"aw",@progbits
.nv.global.init:
	.type		$str$22,@object
	.size		$str$22,($str$23 - $str$22)
$str$22:
        /*0000*/ 	.byte	0x6b, 0x5f, 0x74, 0x69, 0x6c, 0x65, 0x5f, 0x63, 0x6f, 0x75, 0x6e, 0x74, 0x20, 0x3e, 0x3d, 0x20
        /*0010*/ 	.byte	0x31, 0x00
	.type		$str$23,@object
	.size		$str$23,(__unnamed_1 - $str$23)
$str$23:
        /*0012*/ 	.byte	0x2f, 0x74, 0x6d, 0x70, 0x2f, 0x63, 0x75, 0x74, 0x6c, 0x61, 0x73, 0x73, 0x5f, 0x73, 0x77, 0x65
        /*0022*/ 	.byte	0x65, 0x70, 0x5f, 0x73, 0x72, 0x63, 0x2f, 0x69, 0x6e, 0x63, 0x6c, 0x75, 0x64, 0x65, 0x2f, 0x63
        /*0032*/ 	.byte	0x75, 0x74, 0x6c, 0x61, 0x73, 0x73, 0x2f, 0x67, 0x65, 0x6d, 0x6d, 0x2f, 0x63, 0x6f, 0x6c, 0x6c
        /*0042*/ 	.byte	0x65, 0x63, 0x74, 0x69, 0x76, 0x65, 0x2f, 0x73, 0x6d, 0x39, 0x30, 0x5f, 0x6d, 0x6d, 0x61, 0x5f
        /*0052*/ 	.byte	0x74, 0x6d, 0x61, 0x5f, 0x67, 0x6d, 0x6d, 0x61, 0x5f, 0x73, 0x73, 0x5f, 0x77, 0x61, 0x72, 0x70
        /*0062*/ 	.byte	0x73, 0x70, 0x65, 0x63, 0x69, 0x61, 0x6c, 0x69, 0x7a, 0x65, 0x64, 0x2e, 0x68, 0x70, 0x70, 0x00
	.type		__unnamed_1,@object
	.size		__unnamed_1,(.L_0 - __unnamed_1)
__unnamed_1:
        /*0072*/ 	.byte	0x76, 0x6f, 0x69, 0x64, 0x20, 0x63, 0x75, 0x74, 0x6c, 0x61, 0x73, 0x73, 0x3a, 0x3a, 0x67, 0x65
        /* <DEDUP_REMOVED lines=180> */
        /*0bc2*/ 	.byte	0x5d, 0x00
.L_0:


//--------------------- .nv.shared._ZN7cutlass13device_kernelINS_4gemm6kernel13GemmUniversalIN4cute5tupleIJiiiiEEENS1_10collective13CollectiveMmaINS1_34MainloopSm90TmaGmmaWarpSpecializedILi3ENS5_IJNS4_1CILi1EEESB_SB_EEENS1_32KernelTmaWarpSpecializedPingpongEEENS5_IJNSA_ILi64EEENSA_ILi224EEENSA_ILi128EEEEEENS_10bfloat16_tENS5_IJlSB_lEEESJ_SK_NS4_8TiledMMAINS4_8MMA_AtomIJNS4_4SM904GMMA27MMA_64x32x16_F32BF16BF16_SSILNSO_5MajorE0ELSQ_0ELNSO_7ScaleInE1ELSR_1EEEEEENS4_6LayoutISC_NS5_IJNSA_ILi0EEESV_SV_EEEEENS5_IJNS4_10UnderscoreESY_SY_EEEEENS4_13SM90_TMA_LOADENS4_14ComposedLayoutINS4_7SwizzleILi3ELi4ELi3EEENS4_18smem_ptr_flag_bitsILi16EEENSU_INS5_IJNSA_ILi8EEESF_EEENS5_IJSF_SB_EEEEEEEvNS4_8identityES11_S1B_vS1C_EENS_8epilogue10collective6detail29Sm90TmaWarpSpecializedAdapterINS1F_15DefaultEpilogueISJ_SK_SK_NS1E_6thread17LinearCombinationISJ_Li1EffLNS1J_9ScaleType4KindE0ELNS_15FloatRoundStyleE2ESJ_EENS1_15EpilogueDefaultEEEEEvvEEEEvNT_6ParamsE --------------------------
	.section	.nv.shared._ZN7cutlass13device_kernelINS_4gemm6kernel13GemmUniversalIN4cute5tupleIJiiiiEEENS1_10collective13CollectiveMmaINS1_34MainloopSm90TmaGmmaWarpSpecializedILi3ENS5_IJNS4_1CILi1EEESB_SB_EEENS1_32KernelTmaWarpSpecializedPingpongEEENS5_IJNSA_ILi64EEENSA_ILi224EEENSA_ILi128EEEEEENS_10bfloat16_tENS5_IJlSB_lEEESJ_SK_NS4_8TiledMMAINS4_8MMA_AtomIJNS4_4SM904GMMA27MMA_64x32x16_F32BF16BF16_SSILNSO_5MajorE0ELSQ_0ELNSO_7ScaleInE1ELSR_1EEEEEENS4_6LayoutISC_NS5_IJNSA_ILi0EEESV_SV_EEEEENS5_IJNS4_10UnderscoreESY_SY_EEEEENS4_13SM90_TMA_LOADENS4_14ComposedLayoutINS4_7SwizzleILi3ELi4ELi3EEENS4_18smem_ptr_flag_bitsILi16EEENSU_INS5_IJNSA_ILi8EEESF_EEENS5_IJSF_SB_EEEEEEEvNS4_8identityES11_S1B_vS1C_EENS_8epilogue10collective6detail29Sm90TmaWarpSpecializedAdapterINS1F_15DefaultEpilogueISJ_SK_SK_NS1E_6thread17LinearCombinationISJ_Li1EffLNS1J_9ScaleType4KindE0ELNS_15FloatRoundStyleE2ESJ_EENS1_15EpilogueDefaultEEEEEvvEEEEvNT_6ParamsE,"aw",@nobits
	.sectionflags	@""
	.align	16
	.zero		1024


//--------------------- .nv.shared.reserved.0     --------------------------
	.section	.nv.shared.reserved.0,"aw",@nobits
	.weak		__nv_reservedSMEM_offset_0_alias
	.size		__nv_reservedSMEM_offset_0_alias, 0, 0
	.other		__nv_reservedSMEM_offset_0_alias,@"STO_CUDA_RESERVED_SHARED STV_DEFAULT"
__nv_reservedSMEM_offset_0_alias:
	.zero		0


//--------------------- .nv.global                --------------------------
	.section	.nv.global,"aw",@nobits
.nv.global:
	.type		_ZN40_INTERNAL_eb1d9f07_4_k_cu_b8937f58_147644cute1_E,@object
	.size		_ZN40_INTERNAL_eb1d9f07_4_k_cu_b8937f58_147644cute1_E,(_ZN40_INTERNAL_eb1d9f07_4_k_cu_b8937f58_147644cuda3std3__45__cpo6cbeginE - _ZN40_INTERNAL_eb1d9f07_4_k_cu_b8937f58_147644cute1_E)
_ZN40_INTERNAL_eb1d9f07_4_k_cu_b8937f58_147644cute1_E:
	.zero		1
	.type		_ZN40_INTERNAL_eb1d9f07_4_k_cu_b8937f58_147644cuda3std3__45__cpo6cbeginE,@object
	.size		_ZN40_INTERNAL_eb1d9f07_4_k_cu_b8937f58_147644cuda3std3__45__cpo6cbeginE,(_ZN40_INTERNAL_eb1d9f07_4_k_cu_b8937f58_147644cuda3std3__48in_placeE - _ZN40_INTERNAL_eb1d9f07_4_k_cu_b8937f58_147644cuda3std3__45__cpo6cbeginE)
_ZN40_INTERNAL_eb1d9f07_4_k_cu_b8937f58_147644cuda3std3__45__cpo6cbeginE:
	.zero		1
	.type		_ZN40_INTERNAL_eb1d9f07_4_k_cu_b8937f58_147644cuda3std3__48in_placeE,@object
	.size		_ZN40_INTERNAL_eb1d9f07_4_k_cu_b8937f58_147644cuda3std3__48in_placeE,(_ZN40_INTERNAL_eb1d9f07_4_k_cu_b8937f58_147644cuda3std6ranges3__45__cpo9iter_moveE - _ZN40_INTERNAL_eb1d9f07_4_k_cu_b8937f58_147644cuda3std3__48in_placeE)
_ZN40_INTERNAL_eb1d9f07_4_k_cu_b8937f58_147644cuda3std3__48in_placeE:
	.zero		1
	.type		_ZN40_INTERNAL_eb1d9f07_4_k_cu_b8937f58_147644cuda3std6ranges3__45__cpo9iter_moveE,@object
	.size		_ZN40_INTERNAL_eb1d9f07_4_k_cu_b8937f58_147644cuda3std6ranges3__45__cpo9iter_moveE,(_ZN40_INTERNAL_eb1d9f07_4_k_cu_b8937f58_147644cuda3std3__45__cpo5beginE - _ZN40_INTERNAL_eb1d9f07_4_k_cu_b8937f58_147644cuda3std6ranges3__45__cpo9iter_moveE)
_ZN40_INTERNAL_eb1d9f07_4_k_cu_b8937f58_147644cuda3std6ranges3__45__cpo9iter_moveE:
	.zero		1
	.type		_ZN40_INTERNAL_eb1d9f07_4_k_cu_b8937f58_147644cuda3std3__45__cpo5beginE,@object
	.size		_ZN40_INTERNAL_eb1d9f07_4_k_cu_b8937f58_147644cuda3std3__45__cpo5beginE,(_ZN40_INTERNAL_eb1d9f07_4_k_cu_b8937f58_147644cuda3std3__442_GLOBAL__N__eb1d9f07_4_k_cu_b8937f58_147646ignoreE - _ZN40_INTERNAL_eb1d9f07_4_k_cu_b8937f58_147644cuda3std3__45__cpo5beginE)
_ZN40_INTERNAL_eb1d9f07_4_k_cu_b8937f58_147644cuda3std3__45__cpo5beginE:
	.zero		1
	.type		_ZN40_INTERNAL_eb1d9f07_4_k_cu_b8937f58_147644cuda3std3__442_GLOBAL__N__eb1d9f07_4_k_cu_b8937f58_147646ignoreE,@object
	.size		_ZN40_INTERNAL_eb1d9f07_4_k_cu_b8937f58_147644cuda3std3__442_GLOBAL__N__eb1d9f07_4_k_cu_b8937f58_147646ignoreE,(_ZN40_INTERNAL_eb1d9f07_4_k_cu_b8937f58_147644cute7productE - _ZN40_INTERNAL_eb1d9f07_4_k_cu_b8937f58_147644cuda3std3__442_GLOBAL__N__eb1d9f07_4_k_cu_b8937f58_147646ignoreE)
_ZN40_INTERNAL_eb1d9f07_4_k_cu_b8937f58_147644cuda3std3__442_GLOBAL__N__eb1d9f07_4_k_cu_b8937f58_147646ignoreE:
	.zero		1
	.type		_ZN40_INTERNAL_eb1d9f07_4_k_cu_b8937f58_147644cute7productE,@object
	.size		_ZN40_INTERNAL_eb1d9f07_4_k_cu_b8937f58_147644cute7productE,(_ZN40_INTERNAL_eb1d9f07_4_k_cu_b8937f58_147644cuda3std3__45__cpo3endE - _ZN40_INTERNAL_eb1d9f07_4_k_cu_b8937f58_147644cute7productE)
_ZN40_INTERNAL_eb1d9f07_4_k_cu_b8937f58_147644cute7productE:
	.zero		1
	.type		_ZN40_INTERNAL_eb1d9f07_4_k_cu_b8937f58_147644cuda3std3__45__cpo3endE,@object
	.size		_ZN40_INTERNAL_eb1d9f07_4_k_cu_b8937f58_147644cuda3std3__45__cpo3endE,(_ZN40_INTERNAL_eb1d9f07_4_k_cu_b8937f58_147644cuda3std3__419piecewise_constructE - _ZN40_INTERNAL_eb1d9f07_4_k_cu_b8937f58_147644cuda3std3__45__cpo3endE)
_ZN40_INTERNAL_eb1d9f07_4_k_cu_b8937f58_147644cuda3std3__45__cpo3endE:
	.zero		1
	.type		_ZN40_INTERNAL_eb1d9f07_4_k_cu_b8937f58_147644cuda3std3__419piecewise_constructE,@object
	.size		_ZN40_INTERNAL_eb1d9f07_4_k_cu_b8937f58_147644cuda3std3__419piecewise_constructE,(_ZN40_INTERNAL_eb1d9f07_4_k_cu_b8937f58_147644cuda3std3__45__cpo4cendE - _ZN40_INTERNAL_eb1d9f07_4_k_cu_b8937f58_147644cuda3std3__419piecewise_constructE)
_ZN40_INTERNAL_eb1d9f07_4_k_cu_b8937f58_147644cuda3std3__419piecewise_constructE:
	.zero		1
	.type		_ZN40_INTERNAL_eb1d9f07_4_k_cu_b8937f58_147644cuda3std3__45__cpo4cendE,@object
	.size		_ZN40_INTERNAL_eb1d9f07_4_k_cu_b8937f58_147644cuda3std3__45__cpo4cendE,(_ZN40_INTERNAL_eb1d9f07_4_k_cu_b8937f58_147644cuda3std6ranges3__45__cpo4swapE - _ZN40_INTERNAL_eb1d9f07_4_k_cu_b8937f58_147644cuda3std3__45__cpo4cendE)
_ZN40_INTERNAL_eb1d9f07_4_k_cu_b8937f58_147644cuda3std3__45__cpo4cendE:
	.zero		1
	.type		_ZN40_INTERNAL_eb1d9f07_4_k_cu_b8937f58_147644cuda3std6ranges3__45__cpo4swapE,@object
	.size		_ZN40_INTERNAL_eb1d9f07_4_k_cu_b8937f58_147644cuda3std6ranges3__45__cpo4swapE,(.L_8 - _ZN40_INTERNAL_eb1d9f07_4_k_cu_b8937f58_147644cuda3std6ranges3__45__cpo4swapE)
_ZN40_INTERNAL_eb1d9f07_4_k_cu_b8937f58_147644cuda3std6ranges3__45__cpo4swapE:
	.zero		1
.L_8:


//--------------------- .nv.constant0._ZN7cutlass13device_kernelINS_4gemm6kernel13GemmUniversalIN4cute5tupleIJiiiiEEENS1_10collective13CollectiveMmaINS1_34MainloopSm90TmaGmmaWarpSpecializedILi3ENS5_IJNS4_1CILi1EEESB_SB_EEENS1_32KernelTmaWarpSpecializedPingpongEEENS5_IJNSA_ILi64EEENSA_ILi224EEENSA_ILi128EEEEEENS_10bfloat16_tENS5_IJlSB_lEEESJ_SK_NS4_8TiledMMAINS4_8MMA_AtomIJNS4_4SM904GMMA27MMA_64x32x16_F32BF16BF16_SSILNSO_5MajorE0ELSQ_0ELNSO_7ScaleInE1ELSR_1EEEEEENS4_6LayoutISC_NS5_IJNSA_ILi0EEESV_SV_EEEEENS5_IJNS4_10UnderscoreESY_SY_EEEEENS4_13SM90_TMA_LOADENS4_14ComposedLayoutINS4_7SwizzleILi3ELi4ELi3EEENS4_18smem_ptr_flag_bitsILi16EEENSU_INS5_IJNSA_ILi8EEESF_EEENS5_IJSF_SB_EEEEEEEvNS4_8identityES11_S1B_vS1C_EENS_8epilogue10collective6detail29Sm90TmaWarpSpecializedAdapterINS1F_15DefaultEpilogueISJ_SK_SK_NS1E_6thread17LinearCombinationISJ_Li1EffLNS1J_9ScaleType4KindE0ELNS_15FloatRoundStyleE2ESJ_EENS1_15EpilogueDefaultEEEEEvvEEEEvNT_6ParamsE --------------------------
	.section	.nv.constant0._ZN7cutlass13device_kernelINS_4gemm6kernel13GemmUniversalIN4cute5tupleIJiiiiEEENS1_10collective13CollectiveMmaINS1_34MainloopSm90TmaGmmaWarpSpecializedILi3ENS5_IJNS4_1CILi1EEESB_SB_EEENS1_32KernelTmaWarpSpecializedPingpongEEENS5_IJNSA_ILi64EEENSA_ILi224EEENSA_ILi128EEEEEENS_10bfloat16_tENS5_IJlSB_lEEESJ_SK_NS4_8TiledMMAINS4_8MMA_AtomIJNS4_4SM904GMMA27MMA_64x32x16_F32BF16BF16_SSILNSO_5MajorE0ELSQ_0ELNSO_7ScaleInE1ELSR_1EEEEEENS4_6LayoutISC_NS5_IJNSA_ILi0EEESV_SV_EEEEENS5_IJNS4_10UnderscoreESY_SY_EEEEENS4_13SM90_TMA_LOADENS4_14ComposedLayoutINS4_7SwizzleILi3ELi4ELi3EEENS4_18smem_ptr_flag_bitsILi16EEENSU_INS5_IJNSA_ILi8EEESF_EEENS5_IJSF_SB_EEEEEEEvNS4_8identityES11_S1B_vS1C_EENS_8epilogue10collective6detail29Sm90TmaWarpSpecializedAdapterINS1F_15DefaultEpilogueISJ_SK_SK_NS1E_6thread17LinearCombinationISJ_Li1EffLNS1J_9ScaleType4KindE0ELNS_15FloatRoundStyleE2ESJ_EENS1_15EpilogueDefaultEEEEEvvEEEEvNT_6ParamsE,"a",@progbits
	.sectionflags	@""
	.align	4
.nv.constant0._ZN7cutlass13device_kernelINS_4gemm6kernel13GemmUniversalIN4cute5tupleIJiiiiEEENS1_10collective13CollectiveMmaINS1_34MainloopSm90TmaGmmaWarpSpecializedILi3ENS5_IJNS4_1CILi1EEESB_SB_EEENS1_32KernelTmaWarpSpecializedPingpongEEENS5_IJNSA_ILi64EEENSA_ILi224EEENSA_ILi128EEEEEENS_10bfloat16_tENS5_IJlSB_lEEESJ_SK_NS4_8TiledMMAINS4_8MMA_AtomIJNS4_4SM904GMMA27MMA_64x32x16_F32BF16BF16_SSILNSO_5MajorE0ELSQ_0ELNSO_7ScaleInE1ELSR_1EEEEEENS4_6LayoutISC_NS5_IJNSA_ILi0EEESV_SV_EEEEENS5_IJNS4_10UnderscoreESY_SY_EEEEENS4_13SM90_TMA_LOADENS4_14ComposedLayoutINS4_7SwizzleILi3ELi4ELi3EEENS4_18smem_ptr_flag_bitsILi16EEENSU_INS5_IJNSA_ILi8EEESF_EEENS5_IJSF_SB_EEEEEEEvNS4_8identityES11_S1B_vS1C_EENS_8epilogue10collective6detail29Sm90TmaWarpSpecializedAdapterINS1F_15DefaultEpilogueISJ_SK_SK_NS1E_6thread17LinearCombinationISJ_Li1EffLNS1J_9ScaleType4KindE0ELNS_15FloatRoundStyleE2ESJ_EENS1_15EpilogueDefaultEEEEEvvEEEEvNT_6ParamsE:
	.zero		1664


//--------------------- SYMBOLS --------------------------

	.type		.nv.reservedSmem.offset0,@object
	.size		.nv.reservedSmem.offset0,0x4
	.type		__assertfail,@function
